//
// Generated by NVIDIA NVVM Compiler
//
// Compiler Build ID: CL-36424714
// Cuda compilation tools, release 13.0, V13.0.88
// Based on NVVM 20.0.0
//

.version 9.0
.target sm_100
.address_size 64

	// .globl	_Z21randomPartitionKernelPiii
.global .align 4 .b8 precalc_xorwow_matrix[102400];
.global .align 4 .b8 precalc_xorwow_offset_matrix[102400];
.global .align 4 .b8 mrg32k3aM1[2304];
.global .align 4 .b8 mrg32k3aM2[2304];
.global .align 4 .b8 mrg32k3aM1SubSeq[2016];
.global .align 4 .b8 mrg32k3aM2SubSeq[2016];
.global .align 4 .b8 mrg32k3aM1Seq[2304];
.global .align 4 .b8 mrg32k3aM2Seq[2304];
.const .align 8 .b8 __cr_lgamma_table[72];

.visible .entry _Z21randomPartitionKernelPiii(
	.param .u64 .ptr .align 1 _Z21randomPartitionKernelPiii_param_0,
	.param .u32 _Z21randomPartitionKernelPiii_param_1,
	.param .u32 _Z21randomPartitionKernelPiii_param_2
)
{
	.local .align 8 .b8 	__local_depot0[48];
	.reg .b64 	%SP;
	.reg .b64 	%SPL;
	.reg .pred 	%p<64>;
	.reg .b32 	%r<1202>;
	.reg .b32 	%f<5>;
	.reg .b64 	%rd<28>;

	mov.u64 	%SPL, __local_depot0;
	ld.param.u64 	%rd10, [_Z21randomPartitionKernelPiii_param_0];
	ld.param.u32 	%r542, [_Z21randomPartitionKernelPiii_param_1];
	ld.param.u32 	%r541, [_Z21randomPartitionKernelPiii_param_2];
	mov.u32 	%r543, %ctaid.x;
	mov.u32 	%r544, %ntid.x;
	mov.u32 	%r545, %tid.x;
	mad.lo.s32 	%r1, %r543, %r544, %r545;
	setp.ge.s32 	%p1, %r1, %r542;
	@%p1 bra 	$L__BB0_117;
	add.u64 	%rd1, %SPL, 0;
	// begin inline asm
	mov.u64 	%rd11, %clock64;
	// end inline asm
	cvt.s64.s32 	%rd2, %r1;
	cvt.u32.u64 	%r546, %rd11;
	xor.b32  	%r547, %r546, -1429050551;
	mul.lo.s32 	%r548, %r547, 1099087573;
	{ .reg .b32 tmp; mov.b64 {tmp, %r549}, %rd11; }
	xor.b32  	%r550, %r549, -136515619;
	mul.lo.s32 	%r551, %r550, -1703105765;
	add.s32 	%r552, %r548, %r551;
	add.s32 	%r2, %r552, 6615241;
	add.s32 	%r938, %r548, 123456789;
	st.local.v2.u32 	[%rd1], {%r2, %r938};
	xor.b32  	%r553, %r548, 362436069;
	add.s32 	%r554, %r551, 521288629;
	st.local.v2.u32 	[%rd1+8], {%r553, %r554};
	xor.b32  	%r555, %r551, 88675123;
	add.s32 	%r934, %r548, 5783321;
	st.local.v2.u32 	[%rd1+16], {%r555, %r934};
	setp.eq.s32 	%p2, %r1, 0;
	@%p2 bra 	$L__BB0_116;
	mov.b32 	%r921, 0;
	mov.u64 	%rd27, %rd2;
$L__BB0_3:
	mov.u64 	%rd3, %rd27;
	and.b64  	%rd4, %rd3, 3;
	setp.eq.s64 	%p3, %rd4, 0;
	@%p3 bra 	$L__BB0_115;
	mul.wide.u32 	%rd13, %r921, 3200;
	mov.u64 	%rd14, precalc_xorwow_matrix;
	add.s64 	%rd5, %rd14, %rd13;
	mov.b32 	%r934, 0;
	mov.u32 	%r935, %r934;
	mov.u32 	%r936, %r934;
	mov.u32 	%r937, %r934;
	mov.u32 	%r938, %r934;
	mov.u32 	%r927, %r934;
$L__BB0_5:
	mul.wide.u32 	%rd15, %r927, 4;
	add.s64 	%rd16, %rd1, %rd15;
	ld.local.u32 	%r14, [%rd16+4];
	shl.b32 	%r15, %r927, 5;
	mov.b32 	%r933, 0;
$L__BB0_6:
	.pragma "nounroll";
	shr.u32 	%r559, %r14, %r933;
	and.b32  	%r560, %r559, 1;
	setp.eq.b32 	%p4, %r560, 1;
	not.pred 	%p5, %p4;
	add.s32 	%r561, %r15, %r933;
	mul.lo.s32 	%r562, %r561, 5;
	mul.wide.u32 	%rd17, %r562, 4;
	add.s64 	%rd6, %rd5, %rd17;
	@%p5 bra 	$L__BB0_8;
	ld.global.u32 	%r563, [%rd6];
	xor.b32  	%r938, %r938, %r563;
	ld.global.u32 	%r564, [%rd6+4];
	xor.b32  	%r937, %r937, %r564;
	ld.global.u32 	%r565, [%rd6+8];
	xor.b32  	%r936, %r936, %r565;
	ld.global.u32 	%r566, [%rd6+12];
	xor.b32  	%r935, %r935, %r566;
	ld.global.u32 	%r567, [%rd6+16];
	xor.b32  	%r934, %r934, %r567;
$L__BB0_8:
	and.b32  	%r569, %r559, 2;
	setp.eq.s32 	%p6, %r569, 0;
	@%p6 bra 	$L__BB0_10;
	ld.global.u32 	%r570, [%rd6+20];
	xor.b32  	%r938, %r938, %r570;
	ld.global.u32 	%r571, [%rd6+24];
	xor.b32  	%r937, %r937, %r571;
	ld.global.u32 	%r572, [%rd6+28];
	xor.b32  	%r936, %r936, %r572;
	ld.global.u32 	%r573, [%rd6+32];
	xor.b32  	%r935, %r935, %r573;
	ld.global.u32 	%r574, [%rd6+36];
	xor.b32  	%r934, %r934, %r574;
$L__BB0_10:
	and.b32  	%r576, %r559, 4;
	setp.eq.s32 	%p7, %r576, 0;
	@%p7 bra 	$L__BB0_12;
	ld.global.u32 	%r577, [%rd6+40];
	xor.b32  	%r938, %r938, %r577;
	ld.global.u32 	%r578, [%rd6+44];
	xor.b32  	%r937, %r937, %r578;
	ld.global.u32 	%r579, [%rd6+48];
	xor.b32  	%r936, %r936, %r579;
	ld.global.u32 	%r580, [%rd6+52];
	xor.b32  	%r935, %r935, %r580;
	ld.global.u32 	%r581, [%rd6+56];
	xor.b32  	%r934, %r934, %r581;
$L__BB0_12:
	and.b32  	%r583, %r559, 8;
	setp.eq.s32 	%p8, %r583, 0;
	@%p8 bra 	$L__BB0_14;
	ld.global.u32 	%r584, [%rd6+60];
	xor.b32  	%r938, %r938, %r584;
	ld.global.u32 	%r585, [%rd6+64];
	xor.b32  	%r937, %r937, %r585;
	ld.global.u32 	%r586, [%rd6+68];
	xor.b32  	%r936, %r936, %r586;
	ld.global.u32 	%r587, [%rd6+72];
	xor.b32  	%r935, %r935, %r587;
	ld.global.u32 	%r588, [%rd6+76];
	xor.b32  	%r934, %r934, %r588;
$L__BB0_14:
	and.b32  	%r590, %r559, 16;
	setp.eq.s32 	%p9, %r590, 0;
	@%p9 bra 	$L__BB0_16;
	ld.global.u32 	%r591, [%rd6+80];
	xor.b32  	%r938, %r938, %r591;
	ld.global.u32 	%r592, [%rd6+84];
	xor.b32  	%r937, %r937, %r592;
	ld.global.u32 	%r593, [%rd6+88];
	xor.b32  	%r936, %r936, %r593;
	ld.global.u32 	%r594, [%rd6+92];
	xor.b32  	%r935, %r935, %r594;
	ld.global.u32 	%r595, [%rd6+96];
	xor.b32  	%r934, %r934, %r595;
$L__BB0_16:
	and.b32  	%r597, %r559, 32;
	setp.eq.s32 	%p10, %r597, 0;
	@%p10 bra 	$L__BB0_18;
	ld.global.u32 	%r598, [%rd6+100];
	xor.b32  	%r938, %r938, %r598;
	ld.global.u32 	%r599, [%rd6+104];
	xor.b32  	%r937, %r937, %r599;
	ld.global.u32 	%r600, [%rd6+108];
	xor.b32  	%r936, %r936, %r600;
	ld.global.u32 	%r601, [%rd6+112];
	xor.b32  	%r935, %r935, %r601;
	ld.global.u32 	%r602, [%rd6+116];
	xor.b32  	%r934, %r934, %r602;
$L__BB0_18:
	and.b32  	%r604, %r559, 64;
	setp.eq.s32 	%p11, %r604, 0;
	@%p11 bra 	$L__BB0_20;
	ld.global.u32 	%r605, [%rd6+120];
	xor.b32  	%r938, %r938, %r605;
	ld.global.u32 	%r606, [%rd6+124];
	xor.b32  	%r937, %r937, %r606;
	ld.global.u32 	%r607, [%rd6+128];
	xor.b32  	%r936, %r936, %r607;
	ld.global.u32 	%r608, [%rd6+132];
	xor.b32  	%r935, %r935, %r608;
	ld.global.u32 	%r609, [%rd6+136];
	xor.b32  	%r934, %r934, %r609;
$L__BB0_20:
	and.b32  	%r611, %r559, 128;
	setp.eq.s32 	%p12, %r611, 0;
	@%p12 bra 	$L__BB0_22;
	ld.global.u32 	%r612, [%rd6+140];
	xor.b32  	%r938, %r938, %r612;
	ld.global.u32 	%r613, [%rd6+144];
	xor.b32  	%r937, %r937, %r613;
	ld.global.u32 	%r614, [%rd6+148];
	xor.b32  	%r936, %r936, %r614;
	ld.global.u32 	%r615, [%rd6+152];
	xor.b32  	%r935, %r935, %r615;
	ld.global.u32 	%r616, [%rd6+156];
	xor.b32  	%r934, %r934, %r616;
$L__BB0_22:
	and.b32  	%r618, %r559, 256;
	setp.eq.s32 	%p13, %r618, 0;
	@%p13 bra 	$L__BB0_24;
	ld.global.u32 	%r619, [%rd6+160];
	xor.b32  	%r938, %r938, %r619;
	ld.global.u32 	%r620, [%rd6+164];
	xor.b32  	%r937, %r937, %r620;
	ld.global.u32 	%r621, [%rd6+168];
	xor.b32  	%r936, %r936, %r621;
	ld.global.u32 	%r622, [%rd6+172];
	xor.b32  	%r935, %r935, %r622;
	ld.global.u32 	%r623, [%rd6+176];
	xor.b32  	%r934, %r934, %r623;
$L__BB0_24:
	and.b32  	%r625, %r559, 512;
	setp.eq.s32 	%p14, %r625, 0;
	@%p14 bra 	$L__BB0_26;
	ld.global.u32 	%r626, [%rd6+180];
	xor.b32  	%r938, %r938, %r626;
	ld.global.u32 	%r627, [%rd6+184];
	xor.b32  	%r937, %r937, %r627;
	ld.global.u32 	%r628, [%rd6+188];
	xor.b32  	%r936, %r936, %r628;
	ld.global.u32 	%r629, [%rd6+192];
	xor.b32  	%r935, %r935, %r629;
	ld.global.u32 	%r630, [%rd6+196];
	xor.b32  	%r934, %r934, %r630;
$L__BB0_26:
	and.b32  	%r632, %r559, 1024;
	setp.eq.s32 	%p15, %r632, 0;
	@%p15 bra 	$L__BB0_28;
	ld.global.u32 	%r633, [%rd6+200];
	xor.b32  	%r938, %r938, %r633;
	ld.global.u32 	%r634, [%rd6+204];
	xor.b32  	%r937, %r937, %r634;
	ld.global.u32 	%r635, [%rd6+208];
	xor.b32  	%r936, %r936, %r635;
	ld.global.u32 	%r636, [%rd6+212];
	xor.b32  	%r935, %r935, %r636;
	ld.global.u32 	%r637, [%rd6+216];
	xor.b32  	%r934, %r934, %r637;
$L__BB0_28:
	and.b32  	%r639, %r559, 2048;
	setp.eq.s32 	%p16, %r639, 0;
	@%p16 bra 	$L__BB0_30;
	ld.global.u32 	%r640, [%rd6+220];
	xor.b32  	%r938, %r938, %r640;
	ld.global.u32 	%r641, [%rd6+224];
	xor.b32  	%r937, %r937, %r641;
	ld.global.u32 	%r642, [%rd6+228];
	xor.b32  	%r936, %r936, %r642;
	ld.global.u32 	%r643, [%rd6+232];
	xor.b32  	%r935, %r935, %r643;
	ld.global.u32 	%r644, [%rd6+236];
	xor.b32  	%r934, %r934, %r644;
$L__BB0_30:
	and.b32  	%r646, %r559, 4096;
	setp.eq.s32 	%p17, %r646, 0;
	@%p17 bra 	$L__BB0_32;
	ld.global.u32 	%r647, [%rd6+240];
	xor.b32  	%r938, %r938, %r647;
	ld.global.u32 	%r648, [%rd6+244];
	xor.b32  	%r937, %r937, %r648;
	ld.global.u32 	%r649, [%rd6+248];
	xor.b32  	%r936, %r936, %r649;
	ld.global.u32 	%r650, [%rd6+252];
	xor.b32  	%r935, %r935, %r650;
	ld.global.u32 	%r651, [%rd6+256];
	xor.b32  	%r934, %r934, %r651;
$L__BB0_32:
	and.b32  	%r653, %r559, 8192;
	setp.eq.s32 	%p18, %r653, 0;
	@%p18 bra 	$L__BB0_34;
	ld.global.u32 	%r654, [%rd6+260];
	xor.b32  	%r938, %r938, %r654;
	ld.global.u32 	%r655, [%rd6+264];
	xor.b32  	%r937, %r937, %r655;
	ld.global.u32 	%r656, [%rd6+268];
	xor.b32  	%r936, %r936, %r656;
	ld.global.u32 	%r657, [%rd6+272];
	xor.b32  	%r935, %r935, %r657;
	ld.global.u32 	%r658, [%rd6+276];
	xor.b32  	%r934, %r934, %r658;
$L__BB0_34:
	and.b32  	%r660, %r559, 16384;
	setp.eq.s32 	%p19, %r660, 0;
	@%p19 bra 	$L__BB0_36;
	ld.global.u32 	%r661, [%rd6+280];
	xor.b32  	%r938, %r938, %r661;
	ld.global.u32 	%r662, [%rd6+284];
	xor.b32  	%r937, %r937, %r662;
	ld.global.u32 	%r663, [%rd6+288];
	xor.b32  	%r936, %r936, %r663;
	ld.global.u32 	%r664, [%rd6+292];
	xor.b32  	%r935, %r935, %r664;
	ld.global.u32 	%r665, [%rd6+296];
	xor.b32  	%r934, %r934, %r665;
$L__BB0_36:
	and.b32  	%r667, %r559, 32768;
	setp.eq.s32 	%p20, %r667, 0;
	@%p20 bra 	$L__BB0_38;
	ld.global.u32 	%r668, [%rd6+300];
	xor.b32  	%r938, %r938, %r668;
	ld.global.u32 	%r669, [%rd6+304];
	xor.b32  	%r937, %r937, %r669;
	ld.global.u32 	%r670, [%rd6+308];
	xor.b32  	%r936, %r936, %r670;
	ld.global.u32 	%r671, [%rd6+312];
	xor.b32  	%r935, %r935, %r671;
	ld.global.u32 	%r672, [%rd6+316];
	xor.b32  	%r934, %r934, %r672;
$L__BB0_38:
	add.s32 	%r933, %r933, 16;
	setp.ne.s32 	%p21, %r933, 32;
	@%p21 bra 	$L__BB0_6;
	mad.lo.s32 	%r673, %r927, -31, %r15;
	add.s32 	%r927, %r673, 1;
	setp.ne.s32 	%p22, %r927, 5;
	@%p22 bra 	$L__BB0_5;
	st.local.u32 	[%rd1+4], %r938;
	st.local.v2.u32 	[%rd1+8], {%r937, %r936};
	st.local.v2.u32 	[%rd1+16], {%r935, %r934};
	setp.eq.s64 	%p23, %rd4, 1;
	@%p23 bra 	$L__BB0_115;
	mov.b32 	%r934, 0;
	mov.u32 	%r1027, %r934;
	mov.u32 	%r1028, %r934;
	mov.u32 	%r1029, %r934;
	mov.u32 	%r938, %r934;
	mov.u32 	%r1019, %r934;
$L__BB0_42:
	mul.wide.u32 	%rd18, %r1019, 4;
	add.s64 	%rd19, %rd1, %rd18;
	ld.local.u32 	%r190, [%rd19+4];
	shl.b32 	%r191, %r1019, 5;
	mov.b32 	%r1025, 0;
$L__BB0_43:
	.pragma "nounroll";
	shr.u32 	%r676, %r190, %r1025;
	and.b32  	%r677, %r676, 1;
	setp.eq.b32 	%p24, %r677, 1;
	not.pred 	%p25, %p24;
	add.s32 	%r678, %r191, %r1025;
	mul.lo.s32 	%r679, %r678, 5;
	mul.wide.u32 	%rd20, %r679, 4;
	add.s64 	%rd7, %rd5, %rd20;
	@%p25 bra 	$L__BB0_45;
	ld.global.u32 	%r680, [%rd7];
	xor.b32  	%r938, %r938, %r680;
	ld.global.u32 	%r681, [%rd7+4];
	xor.b32  	%r1029, %r1029, %r681;
	ld.global.u32 	%r682, [%rd7+8];
	xor.b32  	%r1028, %r1028, %r682;
	ld.global.u32 	%r683, [%rd7+12];
	xor.b32  	%r1027, %r1027, %r683;
	ld.global.u32 	%r684, [%rd7+16];
	xor.b32  	%r934, %r934, %r684;
$L__BB0_45:
	and.b32  	%r686, %r676, 2;
	setp.eq.s32 	%p26, %r686, 0;
	@%p26 bra 	$L__BB0_47;
	ld.global.u32 	%r687, [%rd7+20];
	xor.b32  	%r938, %r938, %r687;
	ld.global.u32 	%r688, [%rd7+24];
	xor.b32  	%r1029, %r1029, %r688;
	ld.global.u32 	%r689, [%rd7+28];
	xor.b32  	%r1028, %r1028, %r689;
	ld.global.u32 	%r690, [%rd7+32];
	xor.b32  	%r1027, %r1027, %r690;
	ld.global.u32 	%r691, [%rd7+36];
	xor.b32  	%r934, %r934, %r691;
$L__BB0_47:
	and.b32  	%r693, %r676, 4;
	setp.eq.s32 	%p27, %r693, 0;
	@%p27 bra 	$L__BB0_49;
	ld.global.u32 	%r694, [%rd7+40];
	xor.b32  	%r938, %r938, %r694;
	ld.global.u32 	%r695, [%rd7+44];
	xor.b32  	%r1029, %r1029, %r695;
	ld.global.u32 	%r696, [%rd7+48];
	xor.b32  	%r1028, %r1028, %r696;
	ld.global.u32 	%r697, [%rd7+52];
	xor.b32  	%r1027, %r1027, %r697;
	ld.global.u32 	%r698, [%rd7+56];
	xor.b32  	%r934, %r934, %r698;
$L__BB0_49:
	and.b32  	%r700, %r676, 8;
	setp.eq.s32 	%p28, %r700, 0;
	@%p28 bra 	$L__BB0_51;
	ld.global.u32 	%r701, [%rd7+60];
	xor.b32  	%r938, %r938, %r701;
	ld.global.u32 	%r702, [%rd7+64];
	xor.b32  	%r1029, %r1029, %r702;
	ld.global.u32 	%r703, [%rd7+68];
	xor.b32  	%r1028, %r1028, %r703;
	ld.global.u32 	%r704, [%rd7+72];
	xor.b32  	%r1027, %r1027, %r704;
	ld.global.u32 	%r705, [%rd7+76];
	xor.b32  	%r934, %r934, %r705;
$L__BB0_51:
	and.b32  	%r707, %r676, 16;
	setp.eq.s32 	%p29, %r707, 0;
	@%p29 bra 	$L__BB0_53;
	ld.global.u32 	%r708, [%rd7+80];
	xor.b32  	%r938, %r938, %r708;
	ld.global.u32 	%r709, [%rd7+84];
	xor.b32  	%r1029, %r1029, %r709;
	ld.global.u32 	%r710, [%rd7+88];
	xor.b32  	%r1028, %r1028, %r710;
	ld.global.u32 	%r711, [%rd7+92];
	xor.b32  	%r1027, %r1027, %r711;
	ld.global.u32 	%r712, [%rd7+96];
	xor.b32  	%r934, %r934, %r712;
$L__BB0_53:
	and.b32  	%r714, %r676, 32;
	setp.eq.s32 	%p30, %r714, 0;
	@%p30 bra 	$L__BB0_55;
	ld.global.u32 	%r715, [%rd7+100];
	xor.b32  	%r938, %r938, %r715;
	ld.global.u32 	%r716, [%rd7+104];
	xor.b32  	%r1029, %r1029, %r716;
	ld.global.u32 	%r717, [%rd7+108];
	xor.b32  	%r1028, %r1028, %r717;
	ld.global.u32 	%r718, [%rd7+112];
	xor.b32  	%r1027, %r1027, %r718;
	ld.global.u32 	%r719, [%rd7+116];
	xor.b32  	%r934, %r934, %r719;
$L__BB0_55:
	and.b32  	%r721, %r676, 64;
	setp.eq.s32 	%p31, %r721, 0;
	@%p31 bra 	$L__BB0_57;
	ld.global.u32 	%r722, [%rd7+120];
	xor.b32  	%r938, %r938, %r722;
	ld.global.u32 	%r723, [%rd7+124];
	xor.b32  	%r1029, %r1029, %r723;
	ld.global.u32 	%r724, [%rd7+128];
	xor.b32  	%r1028, %r1028, %r724;
	ld.global.u32 	%r725, [%rd7+132];
	xor.b32  	%r1027, %r1027, %r725;
	ld.global.u32 	%r726, [%rd7+136];
	xor.b32  	%r934, %r934, %r726;
$L__BB0_57:
	and.b32  	%r728, %r676, 128;
	setp.eq.s32 	%p32, %r728, 0;
	@%p32 bra 	$L__BB0_59;
	ld.global.u32 	%r729, [%rd7+140];
	xor.b32  	%r938, %r938, %r729;
	ld.global.u32 	%r730, [%rd7+144];
	xor.b32  	%r1029, %r1029, %r730;
	ld.global.u32 	%r731, [%rd7+148];
	xor.b32  	%r1028, %r1028, %r731;
	ld.global.u32 	%r732, [%rd7+152];
	xor.b32  	%r1027, %r1027, %r732;
	ld.global.u32 	%r733, [%rd7+156];
	xor.b32  	%r934, %r934, %r733;
$L__BB0_59:
	and.b32  	%r735, %r676, 256;
	setp.eq.s32 	%p33, %r735, 0;
	@%p33 bra 	$L__BB0_61;
	ld.global.u32 	%r736, [%rd7+160];
	xor.b32  	%r938, %r938, %r736;
	ld.global.u32 	%r737, [%rd7+164];
	xor.b32  	%r1029, %r1029, %r737;
	ld.global.u32 	%r738, [%rd7+168];
	xor.b32  	%r1028, %r1028, %r738;
	ld.global.u32 	%r739, [%rd7+172];
	xor.b32  	%r1027, %r1027, %r739;
	ld.global.u32 	%r740, [%rd7+176];
	xor.b32  	%r934, %r934, %r740;
$L__BB0_61:
	and.b32  	%r742, %r676, 512;
	setp.eq.s32 	%p34, %r742, 0;
	@%p34 bra 	$L__BB0_63;
	ld.global.u32 	%r743, [%rd7+180];
	xor.b32  	%r938, %r938, %r743;
	ld.global.u32 	%r744, [%rd7+184];
	xor.b32  	%r1029, %r1029, %r744;
	ld.global.u32 	%r745, [%rd7+188];
	xor.b32  	%r1028, %r1028, %r745;
	ld.global.u32 	%r746, [%rd7+192];
	xor.b32  	%r1027, %r1027, %r746;
	ld.global.u32 	%r747, [%rd7+196];
	xor.b32  	%r934, %r934, %r747;
$L__BB0_63:
	and.b32  	%r749, %r676, 1024;
	setp.eq.s32 	%p35, %r749, 0;
	@%p35 bra 	$L__BB0_65;
	ld.global.u32 	%r750, [%rd7+200];
	xor.b32  	%r938, %r938, %r750;
	ld.global.u32 	%r751, [%rd7+204];
	xor.b32  	%r1029, %r1029, %r751;
	ld.global.u32 	%r752, [%rd7+208];
	xor.b32  	%r1028, %r1028, %r752;
	ld.global.u32 	%r753, [%rd7+212];
	xor.b32  	%r1027, %r1027, %r753;
	ld.global.u32 	%r754, [%rd7+216];
	xor.b32  	%r934, %r934, %r754;
$L__BB0_65:
	and.b32  	%r756, %r676, 2048;
	setp.eq.s32 	%p36, %r756, 0;
	@%p36 bra 	$L__BB0_67;
	ld.global.u32 	%r757, [%rd7+220];
	xor.b32  	%r938, %r938, %r757;
	ld.global.u32 	%r758, [%rd7+224];
	xor.b32  	%r1029, %r1029, %r758;
	ld.global.u32 	%r759, [%rd7+228];
	xor.b32  	%r1028, %r1028, %r759;
	ld.global.u32 	%r760, [%rd7+232];
	xor.b32  	%r1027, %r1027, %r760;
	ld.global.u32 	%r761, [%rd7+236];
	xor.b32  	%r934, %r934, %r761;
$L__BB0_67:
	and.b32  	%r763, %r676, 4096;
	setp.eq.s32 	%p37, %r763, 0;
	@%p37 bra 	$L__BB0_69;
	ld.global.u32 	%r764, [%rd7+240];
	xor.b32  	%r938, %r938, %r764;
	ld.global.u32 	%r765, [%rd7+244];
	xor.b32  	%r1029, %r1029, %r765;
	ld.global.u32 	%r766, [%rd7+248];
	xor.b32  	%r1028, %r1028, %r766;
	ld.global.u32 	%r767, [%rd7+252];
	xor.b32  	%r1027, %r1027, %r767;
	ld.global.u32 	%r768, [%rd7+256];
	xor.b32  	%r934, %r934, %r768;
$L__BB0_69:
	and.b32  	%r770, %r676, 8192;
	setp.eq.s32 	%p38, %r770, 0;
	@%p38 bra 	$L__BB0_71;
	ld.global.u32 	%r771, [%rd7+260];
	xor.b32  	%r938, %r938, %r771;
	ld.global.u32 	%r772, [%rd7+264];
	xor.b32  	%r1029, %r1029, %r772;
	ld.global.u32 	%r773, [%rd7+268];
	xor.b32  	%r1028, %r1028, %r773;
	ld.global.u32 	%r774, [%rd7+272];
	xor.b32  	%r1027, %r1027, %r774;
	ld.global.u32 	%r775, [%rd7+276];
	xor.b32  	%r934, %r934, %r775;
$L__BB0_71:
	and.b32  	%r777, %r676, 16384;
	setp.eq.s32 	%p39, %r777, 0;
	@%p39 bra 	$L__BB0_73;
	ld.global.u32 	%r778, [%rd7+280];
	xor.b32  	%r938, %r938, %r778;
	ld.global.u32 	%r779, [%rd7+284];
	xor.b32  	%r1029, %r1029, %r779;
	ld.global.u32 	%r780, [%rd7+288];
	xor.b32  	%r1028, %r1028, %r780;
	ld.global.u32 	%r781, [%rd7+292];
	xor.b32  	%r1027, %r1027, %r781;
	ld.global.u32 	%r782, [%rd7+296];
	xor.b32  	%r934, %r934, %r782;
$L__BB0_73:
	and.b32  	%r784, %r676, 32768;
	setp.eq.s32 	%p40, %r784, 0;
	@%p40 bra 	$L__BB0_75;
	ld.global.u32 	%r785, [%rd7+300];
	xor.b32  	%r938, %r938, %r785;
	ld.global.u32 	%r786, [%rd7+304];
	xor.b32  	%r1029, %r1029, %r786;
	ld.global.u32 	%r787, [%rd7+308];
	xor.b32  	%r1028, %r1028, %r787;
	ld.global.u32 	%r788, [%rd7+312];
	xor.b32  	%r1027, %r1027, %r788;
	ld.global.u32 	%r789, [%rd7+316];
	xor.b32  	%r934, %r934, %r789;
$L__BB0_75:
	add.s32 	%r1025, %r1025, 16;
	setp.ne.s32 	%p41, %r1025, 32;
	@%p41 bra 	$L__BB0_43;
	mad.lo.s32 	%r790, %r1019, -31, %r191;
	add.s32 	%r1019, %r790, 1;
	setp.ne.s32 	%p42, %r1019, 5;
	@%p42 bra 	$L__BB0_42;
	st.local.u32 	[%rd1+4], %r938;
	st.local.v2.u32 	[%rd1+8], {%r1029, %r1028};
	st.local.v2.u32 	[%rd1+16], {%r1027, %r934};
	setp.ne.s64 	%p43, %rd4, 3;
	@%p43 bra 	$L__BB0_115;
	mov.b32 	%r934, 0;
	mov.u32 	%r1119, %r934;
	mov.u32 	%r1120, %r934;
	mov.u32 	%r1121, %r934;
	mov.u32 	%r938, %r934;
	mov.u32 	%r1111, %r934;
$L__BB0_79:
	mul.wide.u32 	%rd21, %r1111, 4;
	add.s64 	%rd22, %rd1, %rd21;
	ld.local.u32 	%r366, [%rd22+4];
	shl.b32 	%r367, %r1111, 5;
	mov.b32 	%r1117, 0;
$L__BB0_80:
	.pragma "nounroll";
	shr.u32 	%r793, %r366, %r1117;
	and.b32  	%r794, %r793, 1;
	setp.eq.b32 	%p44, %r794, 1;
	not.pred 	%p45, %p44;
	add.s32 	%r795, %r367, %r1117;
	mul.lo.s32 	%r796, %r795, 5;
	mul.wide.u32 	%rd23, %r796, 4;
	add.s64 	%rd8, %rd5, %rd23;
	@%p45 bra 	$L__BB0_82;
	ld.global.u32 	%r797, [%rd8];
	xor.b32  	%r938, %r938, %r797;
	ld.global.u32 	%r798, [%rd8+4];
	xor.b32  	%r1121, %r1121, %r798;
	ld.global.u32 	%r799, [%rd8+8];
	xor.b32  	%r1120, %r1120, %r799;
	ld.global.u32 	%r800, [%rd8+12];
	xor.b32  	%r1119, %r1119, %r800;
	ld.global.u32 	%r801, [%rd8+16];
	xor.b32  	%r934, %r934, %r801;
$L__BB0_82:
	and.b32  	%r803, %r793, 2;
	setp.eq.s32 	%p46, %r803, 0;
	@%p46 bra 	$L__BB0_84;
	ld.global.u32 	%r804, [%rd8+20];
	xor.b32  	%r938, %r938, %r804;
	ld.global.u32 	%r805, [%rd8+24];
	xor.b32  	%r1121, %r1121, %r805;
	ld.global.u32 	%r806, [%rd8+28];
	xor.b32  	%r1120, %r1120, %r806;
	ld.global.u32 	%r807, [%rd8+32];
	xor.b32  	%r1119, %r1119, %r807;
	ld.global.u32 	%r808, [%rd8+36];
	xor.b32  	%r934, %r934, %r808;
$L__BB0_84:
	and.b32  	%r810, %r793, 4;
	setp.eq.s32 	%p47, %r810, 0;
	@%p47 bra 	$L__BB0_86;
	ld.global.u32 	%r811, [%rd8+40];
	xor.b32  	%r938, %r938, %r811;
	ld.global.u32 	%r812, [%rd8+44];
	xor.b32  	%r1121, %r1121, %r812;
	ld.global.u32 	%r813, [%rd8+48];
	xor.b32  	%r1120, %r1120, %r813;
	ld.global.u32 	%r814, [%rd8+52];
	xor.b32  	%r1119, %r1119, %r814;
	ld.global.u32 	%r815, [%rd8+56];
	xor.b32  	%r934, %r934, %r815;
$L__BB0_86:
	and.b32  	%r817, %r793, 8;
	setp.eq.s32 	%p48, %r817, 0;
	@%p48 bra 	$L__BB0_88;
	ld.global.u32 	%r818, [%rd8+60];
	xor.b32  	%r938, %r938, %r818;
	ld.global.u32 	%r819, [%rd8+64];
	xor.b32  	%r1121, %r1121, %r819;
	ld.global.u32 	%r820, [%rd8+68];
	xor.b32  	%r1120, %r1120, %r820;
	ld.global.u32 	%r821, [%rd8+72];
	xor.b32  	%r1119, %r1119, %r821;
	ld.global.u32 	%r822, [%rd8+76];
	xor.b32  	%r934, %r934, %r822;
$L__BB0_88:
	and.b32  	%r824, %r793, 16;
	setp.eq.s32 	%p49, %r824, 0;
	@%p49 bra 	$L__BB0_90;
	ld.global.u32 	%r825, [%rd8+80];
	xor.b32  	%r938, %r938, %r825;
	ld.global.u32 	%r826, [%rd8+84];
	xor.b32  	%r1121, %r1121, %r826;
	ld.global.u32 	%r827, [%rd8+88];
	xor.b32  	%r1120, %r1120, %r827;
	ld.global.u32 	%r828, [%rd8+92];
	xor.b32  	%r1119, %r1119, %r828;
	ld.global.u32 	%r829, [%rd8+96];
	xor.b32  	%r934, %r934, %r829;
$L__BB0_90:
	and.b32  	%r831, %r793, 32;
	setp.eq.s32 	%p50, %r831, 0;
	@%p50 bra 	$L__BB0_92;
	ld.global.u32 	%r832, [%rd8+100];
	xor.b32  	%r938, %r938, %r832;
	ld.global.u32 	%r833, [%rd8+104];
	xor.b32  	%r1121, %r1121, %r833;
	ld.global.u32 	%r834, [%rd8+108];
	xor.b32  	%r1120, %r1120, %r834;
	ld.global.u32 	%r835, [%rd8+112];
	xor.b32  	%r1119, %r1119, %r835;
	ld.global.u32 	%r836, [%rd8+116];
	xor.b32  	%r934, %r934, %r836;
$L__BB0_92:
	and.b32  	%r838, %r793, 64;
	setp.eq.s32 	%p51, %r838, 0;
	@%p51 bra 	$L__BB0_94;
	ld.global.u32 	%r839, [%rd8+120];
	xor.b32  	%r938, %r938, %r839;
	ld.global.u32 	%r840, [%rd8+124];
	xor.b32  	%r1121, %r1121, %r840;
	ld.global.u32 	%r841, [%rd8+128];
	xor.b32  	%r1120, %r1120, %r841;
	ld.global.u32 	%r842, [%rd8+132];
	xor.b32  	%r1119, %r1119, %r842;
	ld.global.u32 	%r843, [%rd8+136];
	xor.b32  	%r934, %r934, %r843;
$L__BB0_94:
	and.b32  	%r845, %r793, 128;
	setp.eq.s32 	%p52, %r845, 0;
	@%p52 bra 	$L__BB0_96;
	ld.global.u32 	%r846, [%rd8+140];
	xor.b32  	%r938, %r938, %r846;
	ld.global.u32 	%r847, [%rd8+144];
	xor.b32  	%r1121, %r1121, %r847;
	ld.global.u32 	%r848, [%rd8+148];
	xor.b32  	%r1120, %r1120, %r848;
	ld.global.u32 	%r849, [%rd8+152];
	xor.b32  	%r1119, %r1119, %r849;
	ld.global.u32 	%r850, [%rd8+156];
	xor.b32  	%r934, %r934, %r850;
$L__BB0_96:
	and.b32  	%r852, %r793, 256;
	setp.eq.s32 	%p53, %r852, 0;
	@%p53 bra 	$L__BB0_98;
	ld.global.u32 	%r853, [%rd8+160];
	xor.b32  	%r938, %r938, %r853;
	ld.global.u32 	%r854, [%rd8+164];
	xor.b32  	%r1121, %r1121, %r854;
	ld.global.u32 	%r855, [%rd8+168];
	xor.b32  	%r1120, %r1120, %r855;
	ld.global.u32 	%r856, [%rd8+172];
	xor.b32  	%r1119, %r1119, %r856;
	ld.global.u32 	%r857, [%rd8+176];
	xor.b32  	%r934, %r934, %r857;
$L__BB0_98:
	and.b32  	%r859, %r793, 512;
	setp.eq.s32 	%p54, %r859, 0;
	@%p54 bra 	$L__BB0_100;
	ld.global.u32 	%r860, [%rd8+180];
	xor.b32  	%r938, %r938, %r860;
	ld.global.u32 	%r861, [%rd8+184];
	xor.b32  	%r1121, %r1121, %r861;
	ld.global.u32 	%r862, [%rd8+188];
	xor.b32  	%r1120, %r1120, %r862;
	ld.global.u32 	%r863, [%rd8+192];
	xor.b32  	%r1119, %r1119, %r863;
	ld.global.u32 	%r864, [%rd8+196];
	xor.b32  	%r934, %r934, %r864;
$L__BB0_100:
	and.b32  	%r866, %r793, 1024;
	setp.eq.s32 	%p55, %r866, 0;
	@%p55 bra 	$L__BB0_102;
	ld.global.u32 	%r867, [%rd8+200];
	xor.b32  	%r938, %r938, %r867;
	ld.global.u32 	%r868, [%rd8+204];
	xor.b32  	%r1121, %r1121, %r868;
	ld.global.u32 	%r869, [%rd8+208];
	xor.b32  	%r1120, %r1120, %r869;
	ld.global.u32 	%r870, [%rd8+212];
	xor.b32  	%r1119, %r1119, %r870;
	ld.global.u32 	%r871, [%rd8+216];
	xor.b32  	%r934, %r934, %r871;
$L__BB0_102:
	and.b32  	%r873, %r793, 2048;
	setp.eq.s32 	%p56, %r873, 0;
	@%p56 bra 	$L__BB0_104;
	ld.global.u32 	%r874, [%rd8+220];
	xor.b32  	%r938, %r938, %r874;
	ld.global.u32 	%r875, [%rd8+224];
	xor.b32  	%r1121, %r1121, %r875;
	ld.global.u32 	%r876, [%rd8+228];
	xor.b32  	%r1120, %r1120, %r876;
	ld.global.u32 	%r877, [%rd8+232];
	xor.b32  	%r1119, %r1119, %r877;
	ld.global.u32 	%r878, [%rd8+236];
	xor.b32  	%r934, %r934, %r878;
$L__BB0_104:
	and.b32  	%r880, %r793, 4096;
	setp.eq.s32 	%p57, %r880, 0;
	@%p57 bra 	$L__BB0_106;
	ld.global.u32 	%r881, [%rd8+240];
	xor.b32  	%r938, %r938, %r881;
	ld.global.u32 	%r882, [%rd8+244];
	xor.b32  	%r1121, %r1121, %r882;
	ld.global.u32 	%r883, [%rd8+248];
	xor.b32  	%r1120, %r1120, %r883;
	ld.global.u32 	%r884, [%rd8+252];
	xor.b32  	%r1119, %r1119, %r884;
	ld.global.u32 	%r885, [%rd8+256];
	xor.b32  	%r934, %r934, %r885;
$L__BB0_106:
	and.b32  	%r887, %r793, 8192;
	setp.eq.s32 	%p58, %r887, 0;
	@%p58 bra 	$L__BB0_108;
	ld.global.u32 	%r888, [%rd8+260];
	xor.b32  	%r938, %r938, %r888;
	ld.global.u32 	%r889, [%rd8+264];
	xor.b32  	%r1121, %r1121, %r889;
	ld.global.u32 	%r890, [%rd8+268];
	xor.b32  	%r1120, %r1120, %r890;
	ld.global.u32 	%r891, [%rd8+272];
	xor.b32  	%r1119, %r1119, %r891;
	ld.global.u32 	%r892, [%rd8+276];
	xor.b32  	%r934, %r934, %r892;
$L__BB0_108:
	and.b32  	%r894, %r793, 16384;
	setp.eq.s32 	%p59, %r894, 0;
	@%p59 bra 	$L__BB0_110;
	ld.global.u32 	%r895, [%rd8+280];
	xor.b32  	%r938, %r938, %r895;
	ld.global.u32 	%r896, [%rd8+284];
	xor.b32  	%r1121, %r1121, %r896;
	ld.global.u32 	%r897, [%rd8+288];
	xor.b32  	%r1120, %r1120, %r897;
	ld.global.u32 	%r898, [%rd8+292];
	xor.b32  	%r1119, %r1119, %r898;
	ld.global.u32 	%r899, [%rd8+296];
	xor.b32  	%r934, %r934, %r899;
$L__BB0_110:
	and.b32  	%r901, %r793, 32768;
	setp.eq.s32 	%p60, %r901, 0;
	@%p60 bra 	$L__BB0_112;
	ld.global.u32 	%r902, [%rd8+300];
	xor.b32  	%r938, %r938, %r902;
	ld.global.u32 	%r903, [%rd8+304];
	xor.b32  	%r1121, %r1121, %r903;
	ld.global.u32 	%r904, [%rd8+308];
	xor.b32  	%r1120, %r1120, %r904;
	ld.global.u32 	%r905, [%rd8+312];
	xor.b32  	%r1119, %r1119, %r905;
	ld.global.u32 	%r906, [%rd8+316];
	xor.b32  	%r934, %r934, %r906;
$L__BB0_112:
	add.s32 	%r1117, %r1117, 16;
	setp.ne.s32 	%p61, %r1117, 32;
	@%p61 bra 	$L__BB0_80;
	mad.lo.s32 	%r907, %r1111, -31, %r367;
	add.s32 	%r1111, %r907, 1;
	setp.ne.s32 	%p62, %r1111, 5;
	@%p62 bra 	$L__BB0_79;
	st.local.u32 	[%rd1+4], %r938;
	st.local.v2.u32 	[%rd1+8], {%r1121, %r1120};
	st.local.v2.u32 	[%rd1+16], {%r1119, %r934};
$L__BB0_115:
	shr.u64 	%rd27, %rd3, 2;
	add.s32 	%r921, %r921, 1;
	setp.gt.u64 	%p63, %rd3, 3;
	@%p63 bra 	$L__BB0_3;
$L__BB0_116:
	shr.u32 	%r908, %r938, 2;
	xor.b32  	%r909, %r908, %r938;
	shl.b32 	%r910, %r934, 4;
	shl.b32 	%r911, %r909, 1;
	xor.b32  	%r912, %r911, %r910;
	xor.b32  	%r913, %r912, %r909;
	xor.b32  	%r914, %r913, %r934;
	add.s32 	%r915, %r2, %r914;
	add.s32 	%r916, %r915, 362437;
	cvt.rn.f32.u32 	%f1, %r916;
	fma.rn.f32 	%f2, %f1, 0f2F800000, 0f2F000000;
	cvt.rn.f32.s32 	%f3, %r541;
	mul.f32 	%f4, %f2, %f3;
	cvt.rzi.s32.f32 	%r917, %f4;
	rem.s32 	%r918, %r917, %r541;
	cvta.to.global.u64 	%rd24, %rd10;
	shl.b64 	%rd25, %rd2, 2;
	add.s64 	%rd26, %rd24, %rd25;
	st.global.u32 	[%rd26], %r918;
$L__BB0_117:
	ret;

}
	// .globl	_Z25contiguousPartitionKernelPiii
.visible .entry _Z25contiguousPartitionKernelPiii(
	.param .u64 .ptr .align 1 _Z25contiguousPartitionKernelPiii_param_0,
	.param .u32 _Z25contiguousPartitionKernelPiii_param_1,
	.param .u32 _Z25contiguousPartitionKernelPiii_param_2
)
{
	.reg .pred 	%p<2>;
	.reg .b32 	%r<8>;
	.reg .b64 	%rd<5>;

	ld.param.u64 	%rd1, [_Z25contiguousPartitionKernelPiii_param_0];
	ld.param.u32 	%r3, [_Z25contiguousPartitionKernelPiii_param_1];
	ld.param.u32 	%r2, [_Z25contiguousPartitionKernelPiii_param_2];
	mov.u32 	%r4, %ctaid.x;
	mov.u32 	%r5, %ntid.x;
	mov.u32 	%r6, %tid.x;
	mad.lo.s32 	%r1, %r4, %r5, %r6;
	setp.ge.s32 	%p1, %r1, %r3;
	@%p1 bra 	$L__BB1_2;
	cvta.to.global.u64 	%rd2, %rd1;
	rem.s32 	%r7, %r1, %r2;
	mul.wide.s32 	%rd3, %r1, 4;
	add.s64 	%rd4, %rd2, %rd3;
	st.global.u32 	[%rd4], %r7;
$L__BB1_2:
	ret;

}


// ===== COMPILED SASS (sm_100) =====

	.target	sm_100

	.elftype	@"ET_EXEC"


//--------------------- .note.nv.tkinfo           --------------------------
	.section	.note.nv.tkinfo,"",@"SHT_NOTE"
	.sectionflags	@"SHF_NOTE_NV_TKINFO"
	.tkinfo
        /*0018*/ 	.word	0x00000002
        /*0030*/ 	.string	""
        /*0030*/ 	.string	"ptxas"
        /*0030*/ 	.string	"Cuda compilation tools, release 13.0, V13.0.88"
        /*0030*/ 	.string	"Build cuda_13.0.r13.0/compiler.36424714_0"
        /*0030*/ 	.string	"-arch sm_100 -m 64 "



//--------------------- .note.nv.cuinfo           --------------------------
	.section	.note.nv.cuinfo,"",@"SHT_NOTE"
	.sectionflags	@"SHF_NOTE_NV_CUINFO"
        /*0018*/ 	.short	0x0002
        /*001a*/ 	.short	0x0064
        /*001c*/ 	.short	0x0082
	.zero		2


//--------------------- .nv.info                  --------------------------
	.section	.nv.info,"",@"SHT_CUDA_INFO"
	.align	4


	//----- nvinfo : EIATTR_REGCOUNT
	.align		4
        /*0000*/ 	.byte	0x04, 0x2f
        /*0002*/ 	.short	(.L_10 - .L_9)
	.align		4
.L_9:
        /*0004*/ 	.word	index@(_Z21randomPartitionKernelPiii)
        /*0008*/ 	.word	0x0000001f


	//----- nvinfo : EIATTR_FRAME_SIZE
	.align		4
.L_10:
        /*000c*/ 	.byte	0x04, 0x11
        /*000e*/ 	.short	(.L_12 - .L_11)
	.align		4
.L_11:
        /*0010*/ 	.word	index@(_Z21randomPartitionKernelPiii)
        /*0014*/ 	.word	0x00000030


	//----- nvinfo : EIATTR_REGCOUNT
	.align		4
.L_12:
        /*0018*/ 	.byte	0x04, 0x2f
        /*001a*/ 	.short	(.L_14 - .L_13)
	.align		4
.L_13:
        /*001c*/ 	.word	index@(_Z25contiguousPartitionKernelPiii)
        /*0020*/ 	.word	0x0000000c


	//----- nvinfo : EIATTR_FRAME_SIZE
	.align		4
.L_14:
        /*0024*/ 	.byte	0x04, 0x11
        /*0026*/ 	.short	(.L_16 - .L_15)
	.align		4
.L_15:
        /*0028*/ 	.word	index@(_Z25contiguousPartitionKernelPiii)
        /*002c*/ 	.word	0x00000000


	//----- nvinfo : EIATTR_MIN_STACK_SIZE
	.align		4
.L_16:
        /*0030*/ 	.byte	0x04, 0x12
        /*0032*/ 	.short	(.L_18 - .L_17)
	.align		4
.L_17:
        /*0034*/ 	.word	index@(_Z25contiguousPartitionKernelPiii)
        /*0038*/ 	.word	0x00000000


	//----- nvinfo : EIATTR_MIN_STACK_SIZE
	.align		4
.L_18:
        /*003c*/ 	.byte	0x04, 0x12
        /*003e*/ 	.short	(.L_20 - .L_19)
	.align		4
.L_19:
        /*0040*/ 	.word	index@(_Z21randomPartitionKernelPiii)
        /*0044*/ 	.word	0x00000030
.L_20:


//--------------------- .nv.compat                --------------------------
	.section	.nv.compat,"",@"SHT_CUDA_COMPAT_INFO"
	.align	4
        /*0000*/ 	.byte	0x02, 0x09, 0x00, 0x00, 0x02, 0x02, 0x01, 0x00, 0x02, 0x05, 0x05, 0x00, 0x03, 0x07, 0x01, 0x01
        /*0010*/ 	.byte	0x02, 0x03, 0x00, 0x00, 0x02, 0x06, 0x01, 0x00, 0x04, 0x0b, 0x08, 0x00, 0x09, 0x00, 0x00, 0x00
        /*0020*/ 	.byte	0x00, 0x00, 0x00, 0x00


//--------------------- .nv.info._Z25contiguousPartitionKernelPiii --------------------------
	.section	.nv.info._Z25contiguousPartitionKernelPiii,"",@"SHT_CUDA_INFO"
	.sectionflags	@""
	.align	4


	//----- nvinfo : EIATTR_CUDA_API_VERSION
	.align		4
        /*0000*/ 	.byte	0x04, 0x37
        /*0002*/ 	.short	(.L_22 - .L_21)
.L_21:
        /*0004*/ 	.word	0x00000082


	//----- nvinfo : EIATTR_KPARAM_INFO
	.align		4
.L_22:
        /*0008*/ 	.byte	0x04, 0x17
        /*000a*/ 	.short	(.L_24 - .L_23)
.L_23:
        /*000c*/ 	.word	0x00000000
        /*0010*/ 	.short	0x0002
        /*0012*/ 	.short	0x000c
        /*0014*/ 	.byte	0x00, 0xf0, 0x11, 0x00


	//----- nvinfo : EIATTR_KPARAM_INFO
	.align		4
.L_24:
        /*0018*/ 	.byte	0x04, 0x17
        /*001a*/ 	.short	(.L_26 - .L_25)
.L_25:
        /*001c*/ 	.word	0x00000000
        /*0020*/ 	.short	0x0001
        /*0022*/ 	.short	0x0008
        /*0024*/ 	.byte	0x00, 0xf0, 0x11, 0x00


	//----- nvinfo : EIATTR_KPARAM_INFO
	.align		4
.L_26:
        /*0028*/ 	.byte	0x04, 0x17
        /*002a*/ 	.short	(.L_28 - .L_27)
.L_27:
        /*002c*/ 	.word	0x00000000
        /*0030*/ 	.short	0x0000
        /*0032*/ 	.short	0x0000
        /*0034*/ 	.byte	0x00, 0xf5, 0x21, 0x00


	//----- nvinfo : EIATTR_SPARSE_MMA_MASK
	.align		4
.L_28:
        /*0038*/ 	.byte	0x03, 0x50
        /*003a*/ 	.short	0x0000


	//----- nvinfo : EIATTR_MAXREG_COUNT
	.align		4
        /*003c*/ 	.byte	0x03, 0x1b
        /*003e*/ 	.short	0x00ff


	//----- nvinfo : EIATTR_MERCURY_ISA_VERSION
	.align		4
        /*0040*/ 	.byte	0x03, 0x5f
        /*0042*/ 	.short	0x0101


	//----- nvinfo : EIATTR_VRC_CTA_INIT_COUNT
	.align		4
        /*0044*/ 	.byte	0x02, 0x4a
	.zero		1
	.zero		1


	//----- nvinfo : EIATTR_EXIT_INSTR_OFFSETS
	.align		4
        /*0048*/ 	.byte	0x04, 0x1c
        /*004a*/ 	.short	(.L_30 - .L_29)


	//   ....[0]....
.L_29:
        /*004c*/ 	.word	0x00000070


	//   ....[1]....
        /*0050*/ 	.word	0x00000220


	//----- nvinfo : EIATTR_CBANK_PARAM_SIZE
	.align		4
.L_30:
        /*0054*/ 	.byte	0x03, 0x19
        /*0056*/ 	.short	0x0010


	//----- nvinfo : EIATTR_PARAM_CBANK
	.align		4
        /*0058*/ 	.byte	0x04, 0x0a
        /*005a*/ 	.short	(.L_32 - .L_31)
	.align		4
.L_31:
        /*005c*/ 	.word	index@(.nv.constant0._Z25contiguousPartitionKernelPiii)
        /*0060*/ 	.short	0x0380
        /*0062*/ 	.short	0x0010


	//----- nvinfo : EIATTR_SW_WAR
	.align		4
.L_32:
        /*0064*/ 	.byte	0x04, 0x36
        /*0066*/ 	.short	(.L_34 - .L_33)
.L_33:
        /*0068*/ 	.word	0x00000008
.L_34:


//--------------------- .nv.info._Z21randomPartitionKernelPiii --------------------------
	.section	.nv.info._Z21randomPartitionKernelPiii,"",@"SHT_CUDA_INFO"
	.sectionflags	@""
	.align	4


	//----- nvinfo : EIATTR_CUDA_API_VERSION
	.align		4
        /*0000*/ 	.byte	0x04, 0x37
        /*0002*/ 	.short	(.L_36 - .L_35)
.L_35:
        /*0004*/ 	.word	0x00000082


	//----- nvinfo : EIATTR_KPARAM_INFO
	.align		4
.L_36:
        /*0008*/ 	.byte	0x04, 0x17
        /*000a*/ 	.short	(.L_38 - .L_37)
.L_37:
        /*000c*/ 	.word	0x00000000
        /*0010*/ 	.short	0x0002
        /*0012*/ 	.short	0x000c
        /*0014*/ 	.byte	0x00, 0xf0, 0x11, 0x00


	//----- nvinfo : EIATTR_KPARAM_INFO
	.align		4
.L_38:
        /*0018*/ 	.byte	0x04, 0x17
        /*001a*/ 	.short	(.L_40 - .L_39)
.L_39:
        /*001c*/ 	.word	0x00000000
        /*0020*/ 	.short	0x0001
        /*0022*/ 	.short	0x0008
        /*0024*/ 	.byte	0x00, 0xf0, 0x11, 0x00


	//----- nvinfo : EIATTR_KPARAM_INFO
	.align		4
.L_40:
        /*0028*/ 	.byte	0x04, 0x17
        /*002a*/ 	.short	(.L_42 - .L_41)
.L_41:
        /*002c*/ 	.word	0x00000000
        /*0030*/ 	.short	0x0000
        /*0032*/ 	.short	0x0000
        /*0034*/ 	.byte	0x00, 0xf5, 0x21, 0x00


	//----- nvinfo : EIATTR_SPARSE_MMA_MASK
	.align		4
.L_42:
        /*0038*/ 	.byte	0x03, 0x50
        /*003a*/ 	.short	0x0000


	//----- nvinfo : EIATTR_MAXREG_COUNT
	.align		4
        /*003c*/ 	.byte	0x03, 0x1b
        /*003e*/ 	.short	0x00ff


	//----- nvinfo : EIATTR_MERCURY_ISA_VERSION
	.align		4
        /*0040*/ 	.byte	0x03, 0x5f
        /*0042*/ 	.short	0x0101


	//----- nvinfo : EIATTR_VRC_CTA_INIT_COUNT
	.align		4
        /*0044*/ 	.byte	0x02, 0x4a
	.zero		1
	.zero		1


	//----- nvinfo : EIATTR_EXIT_INSTR_OFFSETS
	.align		4
        /*0048*/ 	.byte	0x04, 0x1c
        /*004a*/ 	.short	(.L_44 - .L_43)


	//   ....[0]....
.L_43:
        /*004c*/ 	.word	0x00000080


	//   ....[1]....
        /*0050*/ 	.word	0x00002950


	//----- nvinfo : EIATTR_CRS_STACK_SIZE
	.align		4
.L_44:
        /*0054*/ 	.byte	0x04, 0x1e
        /*0056*/ 	.short	(.L_46 - .L_45)
.L_45:
        /*0058*/ 	.word	0x00000000


	//----- nvinfo : EIATTR_CBANK_PARAM_SIZE
	.align		4
.L_46:
        /*005c*/ 	.byte	0x03, 0x19
        /*005e*/ 	.short	0x0010


	//----- nvinfo : EIATTR_PARAM_CBANK
	.align		4
        /*0060*/ 	.byte	0x04, 0x0a
        /*0062*/ 	.short	(.L_48 - .L_47)
	.align		4
.L_47:
        /*0064*/ 	.word	index@(.nv.constant0._Z21randomPartitionKernelPiii)
        /*0068*/ 	.short	0x0380
        /*006a*/ 	.short	0x0010


	//----- nvinfo : EIATTR_SW_WAR
	.align		4
.L_48:
        /*006c*/ 	.byte	0x04, 0x36
        /*006e*/ 	.short	(.L_50 - .L_49)
.L_49:
        /*0070*/ 	.word	0x00000008
.L_50:


//--------------------- .nv.callgraph             --------------------------
	.section	.nv.callgraph,"",@"SHT_CUDA_CALLGRAPH"
	.align	4
	.sectionentsize	8
	.align		4
        /*0000*/ 	.word	0x00000000
	.align		4
        /*0004*/ 	.word	0xffffffff
	.align		4
        /*0008*/ 	.word	0x00000000
	.align		4
        /*000c*/ 	.word	0xfffffffe
	.align		4
        /*0010*/ 	.word	0x00000000
	.align		4
        /*0014*/ 	.word	0xfffffffd
	.align		4
        /*0018*/ 	.word	0x00000000
	.align		4
        /*001c*/ 	.word	0xfffffffc


//--------------------- .nv.constant4             --------------------------
	.section	.nv.constant4,"a",@progbits
	.align	8
	.align		8
.nv.constant4:
        /*0000*/ 	.dword	precalc_xorwow_matrix
	.align		8
        /*0008*/ 	.dword	precalc_xorwow_offset_matrix
	.align		8
        /*0010*/ 	.dword	mrg32k3aM1
	.align		8
        /*0018*/ 	.dword	mrg32k3aM2
	.align		8
        /*0020*/ 	.dword	mrg32k3aM1SubSeq
	.align		8
        /*0028*/ 	.dword	mrg32k3aM2SubSeq
	.align		8
        /*0030*/ 	.dword	mrg32k3aM1Seq
	.align		8
        /*0038*/ 	.dword	mrg32k3aM2Seq


//--------------------- .nv.constant3             --------------------------
	.section	.nv.constant3,"a",@progbits
	.align	8
.nv.constant3:
	.type		__cr_lgamma_table,@object
	.size		__cr_lgamma_table,(.L_8 - __cr_lgamma_table)
__cr_lgamma_table:
        /*0000*/ 	.byte	0x00, 0x00, 0x00, 0x00, 0x00, 0x00, 0x00, 0x00, 0x00, 0x00, 0x00, 0x00, 0x00, 0x00, 0x00, 0x00
        /*0010*/ 	.byte	0xef, 0x39, 0xfa, 0xfe, 0x42, 0x2e, 0xe6, 0x3f, 0x02, 0x20, 0x2a, 0xfa, 0x0b, 0xab, 0xfc, 0x3f
        /*0020*/ 	.byte	0xf9, 0x2c, 0x92, 0x7c, 0xa7, 0x6c, 0x09, 0x40, 0xc9, 0x79, 0x44, 0x3c, 0x64, 0x26, 0x13, 0x40
        /*0030*/ 	.byte	0xca, 0x01, 0xcf, 0x3a, 0x27, 0x51, 0x1a, 0x40, 0x30, 0xcc, 0x2d, 0xf3, 0xe1, 0x0c, 0x21, 0x40
        /*0040*/ 	.byte	0x0d, 0xb7, 0xfc, 0x82, 0x8e, 0x35, 0x25, 0x40
.L_8:


//--------------------- .text._Z25contiguousPartitionKernelPiii --------------------------
	.section	.text._Z25contiguousPartitionKernelPiii,"ax",@progbits
	.align	128
        .global         _Z25contiguousPartitionKernelPiii
        .type           _Z25contiguousPartitionKernelPiii,@function
        .size           _Z25contiguousPartitionKernelPiii,(.L_x_13 - _Z25contiguousPartitionKernelPiii)
        .other          _Z25contiguousPartitionKernelPiii,@"STO_CUDA_ENTRY STV_DEFAULT"
_Z25contiguousPartitionKernelPiii:
.text._Z25contiguousPartitionKernelPiii:
[----:B------:R-:W-:Y:S01]  /*0000*/  LDC R1, c[0x0][0x37c] ;  /* 0x0000df00ff017b82 */ /* 0x000fe20000000800 */
[----:B------:R-:W0:Y:S07]  /*0010*/  S2R R0, SR_TID.X ;  /* 0x0000000000007919 */ /* 0x000e2e0000002100 */
[----:B------:R-:W0:Y:S01]  /*0020*/  S2UR UR4, SR_CTAID.X ;  /* 0x00000000000479c3 */ /* 0x000e220000002500 */
[----:B------:R-:W1:Y:S07]  /*0030*/  LDCU UR5, c[0x0][0x388] ;  /* 0x00007100ff0577ac */ /* 0x000e6e0008000800 */
[----:B------:R-:W0:Y:S02]  /*0040*/  LDC R5, c[0x0][0x360] ;  /* 0x0000d800ff057b82 */ /* 0x000e240000000800 */
[----:B0-----:R-:W-:-:S05]  /*0050*/  IMAD R5, R5, UR4, R0 ;  /* 0x0000000405057c24 */ /* 0x001fca000f8e0200 */
[----:B-1----:R-:W-:-:S13]  /*0060*/  ISETP.GE.AND P0, PT, R5, UR5, PT ;  /* 0x0000000505007c0c */ /* 0x002fda000bf06270 */
[----:B------:R-:W-:Y:S05]  /*0070*/  @P0 EXIT ;  /* 0x000000000000094d */ /* 0x000fea0003800000 */
[----:B------:R-:W0:Y:S01]  /*0080*/  LDC R6, c[0x0][0x38c] ;  /* 0x0000e300ff067b82 */ /* 0x000e220000000800 */
[----:B------:R-:W-:Y:S01]  /*0090*/  ISETP.GE.AND P2, PT, R5, RZ, PT ;  /* 0x000000ff0500720c */ /* 0x000fe20003f46270 */
[----:B------:R-:W1:Y:S01]  /*00a0*/  LDCU.64 UR4, c[0x0][0x358] ;  /* 0x00006b00ff0477ac */ /* 0x000e620008000a00 */
[----:B0-----:R-:W-:-:S04]  /*00b0*/  IABS R7, R6 ;  /* 0x0000000600077213 */ /* 0x001fc80000000000 */
[----:B------:R-:W0:Y:S08]  /*00c0*/  I2F.RP R0, R7 ;  /* 0x0000000700007306 */ /* 0x000e300000209400 */
[----:B0-----:R-:W0:Y:S02]  /*00d0*/  MUFU.RCP R0, R0 ;  /* 0x0000000000007308 */ /* 0x001e240000001000 */
[----:B0-----:R-:W-:-:S06]  /*00e0*/  VIADD R2, R0, 0xffffffe ;  /* 0x0ffffffe00027836 */ /* 0x001fcc0000000000 */
[----:B------:R0:W2:Y:S02]  /*00f0*/  F2I.FTZ.U32.TRUNC.NTZ R3, R2 ;  /* 0x0000000200037305 */ /* 0x0000a4000021f000 */
[----:B0-----:R-:W-:Y:S01]  /*0100*/  IMAD.MOV.U32 R2, RZ, RZ, RZ ;  /* 0x000000ffff027224 */ /* 0x001fe200078e00ff */
[----:B--2---:R-:W-:-:S05]  /*0110*/  IADD3 R4, PT, PT, RZ, -R3, RZ ;  /* 0x80000003ff047210 */ /* 0x004fca0007ffe0ff */
[----:B------:R-:W-:Y:S01]  /*0120*/  IMAD R9, R4, R7, RZ ;  /* 0x0000000704097224 */ /* 0x000fe200078e02ff */
[----:B------:R-:W-:-:S03]  /*0130*/  IABS R4, R5 ;  /* 0x0000000500047213 */ /* 0x000fc60000000000 */
[----:B------:R-:W-:-:S06]  /*0140*/  IMAD.HI.U32 R3, R3, R9, R2 ;  /* 0x0000000903037227 */ /* 0x000fcc00078e0002 */
[----:B------:R-:W-:-:S05]  /*0150*/  IMAD.HI.U32 R3, R3, R4, RZ ;  /* 0x0000000403037227 */ /* 0x000fca00078e00ff */
[----:B------:R-:W-:-:S05]  /*0160*/  IADD3 R3, PT, PT, -R3, RZ, RZ ;  /* 0x000000ff03037210 */ /* 0x000fca0007ffe1ff */
[C---:B------:R-:W-:Y:S02]  /*0170*/  IMAD R0, R7.reuse, R3, R4 ;  /* 0x0000000307007224 */ /* 0x040fe400078e0204 */
[----:B------:R-:W0:Y:S03]  /*0180*/  LDC.64 R2, c[0x0][0x380] ;  /* 0x0000e000ff027b82 */ /* 0x000e260000000a00 */
[----:B------:R-:W-:-:S13]  /*0190*/  ISETP.GT.U32.AND P0, PT, R7, R0, PT ;  /* 0x000000000700720c */ /* 0x000fda0003f04070 */
[----:B------:R-:W-:Y:S01]  /*01a0*/  @!P0 IMAD.IADD R0, R0, 0x1, -R7 ;  /* 0x0000000100008824 */ /* 0x000fe200078e0a07 */
[----:B------:R-:W-:-:S04]  /*01b0*/  ISETP.NE.AND P0, PT, R6, RZ, PT ;  /* 0x000000ff0600720c */ /* 0x000fc80003f05270 */
[----:B------:R-:W-:Y:S01]  /*01c0*/  ISETP.GT.U32.AND P1, PT, R7, R0, PT ;  /* 0x000000000700720c */ /* 0x000fe20003f24070 */
[----:B0-----:R-:W-:-:S12]  /*01d0*/  IMAD.WIDE R2, R5, 0x4, R2 ;  /* 0x0000000405027825 */ /* 0x001fd800078e0202 */
[----:B------:R-:W-:-:S05]  /*01e0*/  @!P1 IADD3 R0, PT, PT, R0, -R7, RZ ;  /* 0x8000000700009210 */ /* 0x000fca0007ffe0ff */
[----:B------:R-:W-:Y:S01]  /*01f0*/  @!P2 IMAD.MOV R0, RZ, RZ, -R0 ;  /* 0x000000ffff00a224 */ /* 0x000fe200078e0a00 */
[----:B------:R-:W-:-:S05]  /*0200*/  @!P0 LOP3.LUT R0, RZ, R6, RZ, 0x33, !PT ;  /* 0x00000006ff008212 */ /* 0x000fca00078e33ff */
[----:B-1----:R-:W-:Y:S01]  /*0210*/  STG.E desc[UR4][R2.64], R0 ;  /* 0x0000000002007986 */ /* 0x002fe2000c101904 */
[----:B------:R-:W-:Y:S05]  /*0220*/  EXIT ;  /* 0x000000000000794d */ /* 0x000fea0003800000 */
.L_x_0:
[----:B------:R-:W-:-:S00]  /*0230*/  BRA `(.L_x_0) ;  /* 0xfffffffc00fc7947 */ /* 0x000fc0000383ffff */
[----:B------:R-:W-:-:S00]  /*0240*/  NOP ;  /* 0x0000000000007918 */ /* 0x000fc00000000000 */
        /* <DEDUP_REMOVED lines=11> */
.L_x_13:


//--------------------- .text._Z21randomPartitionKernelPiii --------------------------
	.section	.text._Z21randomPartitionKernelPiii,"ax",@progbits
	.align	128
        .global         _Z21randomPartitionKernelPiii
        .type           _Z21randomPartitionKernelPiii,@function
        .size           _Z21randomPartitionKernelPiii,(.L_x_14 - _Z21randomPartitionKernelPiii)
        .other          _Z21randomPartitionKernelPiii,@"STO_CUDA_ENTRY STV_DEFAULT"
_Z21randomPartitionKernelPiii:
.text._Z21randomPartitionKernelPiii:
[----:B------:R-:W0:Y:S01]  /*0000*/  LDC R1, c[0x0][0x37c] ;  /* 0x0000df00ff017b82 */ /* 0x000e220000000800 */
[----:B------:R-:W1:Y:S07]  /*0010*/  S2R R3, SR_TID.X ;  /* 0x0000000000037919 */ /* 0x000e6e0000002100 */
[----:B------:R-:W1:Y:S01]  /*0020*/  S2UR UR4, SR_CTAID.X ;  /* 0x00000000000479c3 */ /* 0x000e620000002500 */
[----:B------:R-:W2:Y:S01]  /*0030*/  LDCU UR5, c[0x0][0x388] ;  /* 0x00007100ff0577ac */ /* 0x000ea20008000800 */
[----:B0-----:R-:W-:-:S06]  /*0040*/  VIADD R1, R1, 0xffffffd0 ;  /* 0xffffffd001017836 */ /* 0x001fcc0000000000 */
[----:B------:R-:W1:Y:S02]  /*0050*/  LDC R10, c[0x0][0x360] ;  /* 0x0000d800ff0a7b82 */ /* 0x000e640000000800 */
[----:B-1----:R-:W-:-:S05]  /*0060*/  IMAD R10, R10, UR4, R3 ;  /* 0x000000040a0a7c24 */ /* 0x002fca000f8e0203 */
[----:B--2---:R-:W-:-:S13]  /*0070*/  ISETP.GE.AND P0, PT, R10, UR5, PT ;  /* 0x000000050a007c0c */ /* 0x004fda000bf06270 */
[----:B------:R-:W-:Y:S05]  /*0080*/  @P0 EXIT ;  /* 0x000000000000094d */ /* 0x000fea0003800000 */
[----:B------:R-:W-:-:S06]  /*0090*/  CS2R R2, SR_CLOCKLO ;  /* 0x0000000000027805 */ /* 0x000fcc0000015000 */
[----:B------:R-:W-:Y:S01]  /*00a0*/  LOP3.LUT R0, R3, 0xf7dcefdd, RZ, 0x3c, !PT ;  /* 0xf7dcefdd03007812 */ /* 0x000fe200078e3cff */
[----:B------:R-:W0:Y:S01]  /*00b0*/  LDCU.64 UR6, c[0x0][0x358] ;  /* 0x00006b00ff0677ac */ /* 0x000e220008000a00 */
[----:B------:R-:W-:Y:S01]  /*00c0*/  LOP3.LUT R2, R2, 0xaad26b49, RZ, 0x3c, !PT ;  /* 0xaad26b4902027812 */ /* 0x000fe200078e3cff */
[----:B------:R-:W-:Y:S01]  /*00d0*/  BSSY.RECONVERGENT B0, `(.L_x_1) ;  /* 0x000025d000007945 */ /* 0x000fe20003800200 */
[----:B------:R-:W-:Y:S01]  /*00e0*/  ISETP.NE.AND P0, PT, R10, RZ, PT ;  /* 0x000000ff0a00720c */ /* 0x000fe20003f05270 */
[----:B------:R-:W-:Y:S02]  /*00f0*/  IMAD R0, R0, -0x658354e5, RZ ;  /* 0x9a7cab1b00007824 */ /* 0x000fe400078e02ff */
[----:B------:R-:W-:Y:S02]  /*0100*/  IMAD R3, R2, 0x4182bed5, RZ ;  /* 0x4182bed502037824 */ /* 0x000fe400078e02ff */
[C---:B------:R-:W-:Y:S01]  /*0110*/  VIADD R7, R0.reuse, 0x1f123bb5 ;  /* 0x1f123bb500077836 */ /* 0x040fe20000000000 */
[----:B------:R-:W-:Y:S01]  /*0120*/  LOP3.LUT R4, R0, 0x5491333, RZ, 0x3c, !PT ;  /* 0x0549133300047812 */ /* 0x000fe200078e3cff */
[C---:B------:R-:W-:Y:S01]  /*0130*/  VIADD R5, R3.reuse, 0x583f19 ;  /* 0x00583f1903057836 */ /* 0x040fe20000000000 */
[----:B------:R-:W-:-:S02]  /*0140*/  IADD3 R2, PT, PT, R3, 0x64f0c9, R0 ;  /* 0x0064f0c903027810 */ /* 0x000fc40007ffe000 */
[C---:B------:R-:W-:Y:S01]  /*0150*/  LOP3.LUT R6, R3.reuse, 0x159a55e5, RZ, 0x3c, !PT ;  /* 0x159a55e503067812 */ /* 0x040fe200078e3cff */
[----:B------:R-:W-:Y:S01]  /*0160*/  VIADD R3, R3, 0x75bcd15 ;  /* 0x075bcd1503037836 */ /* 0x000fe20000000000 */
[----:B------:R1:W-:Y:S01]  /*0170*/  STL.64 [R1+0x10], R4 ;  /* 0x0000100401007387 */ /* 0x0003e20000100a00 */
[----:B------:R-:W-:-:S03]  /*0180*/  SHF.R.S32.HI R0, RZ, 0x1f, R10 ;  /* 0x0000001fff007819 */ /* 0x000fc6000001140a */
[----:B------:R1:W-:Y:S04]  /*0190*/  STL.64 [R1+0x8], R6 ;  /* 0x0000080601007387 */ /* 0x0003e80000100a00 */
[----:B------:R1:W-:Y:S01]  /*01a0*/  STL.64 [R1], R2 ;  /* 0x0000000201007387 */ /* 0x0003e20000100a00 */
[----:B0-----:R-:W-:Y:S05]  /*01b0*/  @!P0 BRA `(.L_x_2) ;  /* 0x0000002400388947 */ /* 0x001fea0003800000 */
[----:B------:R-:W-:Y:S02]  /*01c0*/  IMAD.MOV.U32 R14, RZ, RZ, R0 ;  /* 0x000000ffff0e7224 */ /* 0x000fe400078e0000 */
[----:B------:R-:W-:Y:S02]  /*01d0*/  IMAD.MOV.U32 R12, RZ, RZ, RZ ;  /* 0x000000ffff0c7224 */ /* 0x000fe400078e00ff */
[----:B------:R-:W-:-:S07]  /*01e0*/  IMAD.MOV.U32 R11, RZ, RZ, R10 ;  /* 0x000000ffff0b7224 */ /* 0x000fce00078e000a */
.L_x_11:
[----:B------:R-:W-:Y:S01]  /*01f0*/  LOP3.LUT R0, R11, 0x3, RZ, 0xc0, !PT ;  /* 0x000000030b007812 */ /* 0x000fe200078ec0ff */
[----:B------:R-:W-:Y:S03]  /*0200*/  BSSY.RECONVERGENT B1, `(.L_x_3) ;  /* 0x0000243000017945 */ /* 0x000fe60003800200 */
[----:B------:R-:W-:-:S04]  /*0210*/  ISETP.NE.U32.AND P0, PT, R0, RZ, PT ;  /* 0x000000ff0000720c */ /* 0x000fc80003f05070 */
[----:B------:R-:W-:-:S13]  /*0220*/  ISETP.NE.AND.EX P0, PT, RZ, RZ, PT, P0 ;  /* 0x000000ffff00720c */ /* 0x000fda0003f05300 */
[----:B0-----:R-:W-:Y:S05]  /*0230*/  @!P0 BRA `(.L_x_4) ;  /* 0x0000002000fc8947 */ /* 0x001fea0003800000 */
[----:B------:R-:W0:Y:S01]  /*0240*/  LDC.64 R8, c[0x4][RZ] ;  /* 0x01000000ff087b82 */ /* 0x000e220000000a00 */
[----:B------:R-:W-:Y:S01]  /*0250*/  IMAD.MOV.U32 R0, RZ, RZ, RZ ;  /* 0x000000ffff007224 */ /* 0x000fe200078e00ff */
[----:B-1----:R-:W-:Y:S02]  /*0260*/  CS2R R4, SRZ ;  /* 0x0000000000047805 */ /* 0x002fe4000001ff00 */
[----:B------:R-:W-:Y:S01]  /*0270*/  CS2R R6, SRZ ;  /* 0x0000000000067805 */ /* 0x000fe2000001ff00 */
[----:B------:R-:W-:Y:S02]  /*0280*/  IMAD.MOV.U32 R3, RZ, RZ, RZ ;  /* 0x000000ffff037224 */ /* 0x000fe400078e00ff */
[----:B0-----:R-:W-:-:S07]  /*0290*/  IMAD.WIDE.U32 R8, R12, 0xc80, R8 ;  /* 0x00000c800c087825 */ /* 0x001fce00078e0008 */
.L_x_6:
[----:B------:R-:W-:-:S06]  /*02a0*/  IMAD R13, R0, 0x4, R1 ;  /* 0x00000004000d7824 */ /* 0x000fcc00078e0201 */
[----:B------:R-:W5:Y:S01]  /*02b0*/  LDL R13, [R13+0x4] ;  /* 0x000004000d0d7983 */ /* 0x000f620000100800 */
[----:B------:R-:W-:-:S05]  /*02c0*/  UMOV UR4, URZ ;  /* 0x000000ff00047c82 */ /* 0x000fca0008000000 */
.L_x_5:
[----:B-----5:R-:W-:Y:S01]  /*02d0*/  SHF.R.U32.HI R21, RZ, UR4, R13 ;  /* 0x00000004ff157c19 */ /* 0x020fe2000801160d */
[----:B------:R-:W-:-:S03]  /*02e0*/  IMAD.SHL.U32 R15, R0, 0x20, RZ ;  /* 0x00000020000f7824 */ /* 0x000fc600078e00ff */
[----:B------:R-:W-:Y:S01]  /*02f0*/  LOP3.LUT R16, R21, 0x1, RZ, 0xc0, !PT ;  /* 0x0000000115107812 */ /* 0x000fe200078ec0ff */
[----:B------:R-:W-:-:S03]  /*0300*/  VIADD R15, R15, UR4 ;  /* 0x000000040f0f7c36 */ /* 0x000fc60008000000 */
[----:B------:R-:W-:Y:S01]  /*0310*/  ISETP.NE.U32.AND P0, PT, R16, 0x1, PT ;  /* 0x000000011000780c */ /* 0x000fe20003f05070 */
[----:B------:R-:W-:-:S03]  /*0320*/  IMAD R15, R15, 0x5, RZ ;  /* 0x000000050f0f7824 */ /* 0x000fc600078e02ff */
[----:B------:R-:W-:Y:S01]  /*0330*/  R2P PR, R21, 0x7e ;  /* 0x0000007e15007804 */ /* 0x000fe20000000000 */
[----:B------:R-:W-:-:S08]  /*0340*/  IMAD.WIDE.U32 R16, R15, 0x4, R8 ;  /* 0x000000040f107825 */ /* 0x000fd000078e0008 */
[----:B------:R-:W2:Y:S04]  /*0350*/  @!P0 LDG.E R20, desc[UR6][R16.64+0x10] ;  /* 0x0000100610148981 */ /* 0x000ea8000c1e1900 */
[----:B------:R-:W3:Y:S04]  /*0360*/  @P1 LDG.E R22, desc[UR6][R16.64+0x24] ;  /* 0x0000240610161981 */ /* 0x000ee8000c1e1900 */
[----:B------:R-:W4:Y:S04]  /*0370*/  @P2 LDG.E R24, desc[UR6][R16.64+0x38] ;  /* 0x0000380610182981 */ /* 0x000f28000c1e1900 */
[----:B------:R-:W4:Y:S04]  /*0380*/  @P3 LDG.E R26, desc[UR6][R16.64+0x4c] ;  /* 0x00004c06101a3981 */ /* 0x000f28000c1e1900 */
[----:B------:R-:W4:Y:S04]  /*0390*/  @P4 LDG.E R28, desc[UR6][R16.64+0x60] ;  /* 0x00006006101c4981 */ /* 0x000f28000c1e1900 */
[----:B------:R-:W4:Y:S04]  /*03a0*/  @!P0 LDG.E R18, desc[UR6][R16.64] ;  /* 0x0000000610128981 */ /* 0x000f28000c1e1900 */
[----:B------:R-:W4:Y:S04]  /*03b0*/  @!P0 LDG.E R15, desc[UR6][R16.64+0x4] ;  /* 0x00000406100f8981 */ /* 0x000f28000c1e1900 */
[----:B------:R-:W4:Y:S04]  /*03c0*/  @P5 LDG.E R19, desc[UR6][R16.64+0x74] ;  /* 0x0000740610135981 */ /* 0x000f28000c1e1900 */
[----:B------:R-:W4:Y:S04]  /*03d0*/  @P1 LDG.E R23, desc[UR6][R16.64+0x20] ;  /* 0x0000200610171981 */ /* 0x000f28000c1e1900 */
[----:B------:R-:W4:Y:S01]  /*03e0*/  @P3 LDG.E R25, desc[UR6][R16.64+0x48] ;  /* 0x0000480610193981 */ /* 0x000f22000c1e1900 */
[----:B--2---:R-:W-:-:S03]  /*03f0*/  @!P0 LOP3.LUT R5, R5, R20, RZ, 0x3c, !PT ;  /* 0x0000001405058212 */ /* 0x004fc600078e3cff */
[----:B------:R-:W2:Y:S01]  /*0400*/  @P1 LDG.E R20, desc[UR6][R16.64+0x14] ;  /* 0x0000140610141981 */ /* 0x000ea2000c1e1900 */
[----:B---3--:R-:W-:-:S03]  /*0410*/  @P1 LOP3.LUT R5, R5, R22, RZ, 0x3c, !PT ;  /* 0x0000001605051212 */ /* 0x008fc600078e3cff */
[----:B------:R-:W3:Y:S01]  /*0420*/  @P1 LDG.E R22, desc[UR6][R16.64+0x1c] ;  /* 0x00001c0610161981 */ /* 0x000ee2000c1e1900 */
[----:B----4-:R-:W-:-:S03]  /*0430*/  @P2 LOP3.LUT R5, R5, R24, RZ, 0x3c, !PT ;  /* 0x0000001805052212 */ /* 0x010fc600078e3cff */
[----:B------:R-:W4:Y:S01]  /*0440*/  @P2 LDG.E R24, desc[UR6][R16.64+0x28] ;  /* 0x0000280610182981 */ /* 0x000f22000c1e1900 */
[----:B------:R-:W-:-:S03]  /*0450*/  @P3 LOP3.LUT R5, R5, R26, RZ, 0x3c, !PT ;  /* 0x0000001a05053212 */ /* 0x000fc600078e3cff */
[----:B------:R-:W3:Y:S01]  /*0460*/  @P6 LDG.E R26, desc[UR6][R16.64+0x88] ;  /* 0x00008806101a6981 */ /* 0x000ee2000c1e1900 */
[----:B------:R-:W-:Y:S02]  /*0470*/  @P4 LOP3.LUT R5, R5, R28, RZ, 0x3c, !PT ;  /* 0x0000001c05054212 */ /* 0x000fe400078e3cff */
[----:B------:R-:W-:Y:S02]  /*0480*/  @!P0 LOP3.LUT R3, R3, R18, RZ, 0x3c, !PT ;  /* 0x0000001203038212 */ /* 0x000fe400078e3cff */
[----:B------:R-:W3:Y:S01]  /*0490*/  @!P0 LDG.E R18, desc[UR6][R16.64+0x8] ;  /* 0x0000080610128981 */ /* 0x000ee2000c1e1900 */
[----:B------:R-:W-:-:S03]  /*04a0*/  @!P0 LOP3.LUT R6, R6, R15, RZ, 0x3c, !PT ;  /* 0x0000000f06068212 */ /* 0x000fc600078e3cff */
[----:B------:R-:W3:Y:S01]  /*04b0*/  @!P0 LDG.E R15, desc[UR6][R16.64+0xc] ;  /* 0x00000c06100f8981 */ /* 0x000ee2000c1e1900 */
[----:B------:R-:W-:-:S03]  /*04c0*/  @P5 LOP3.LUT R5, R5, R19, RZ, 0x3c, !PT ;  /* 0x0000001305055212 */ /* 0x000fc600078e3cff */
[----:B------:R-:W3:Y:S01]  /*04d0*/  @P1 LDG.E R19, desc[UR6][R16.64+0x18] ;  /* 0x0000180610131981 */ /* 0x000ee2000c1e1900 */
[----:B--2---:R-:W-:-:S03]  /*04e0*/  @P1 LOP3.LUT R3, R3, R20, RZ, 0x3c, !PT ;  /* 0x0000001403031212 */ /* 0x004fc600078e3cff */
[----:B------:R-:W2:Y:S01]  /*04f0*/  @P3 LDG.E R20, desc[UR6][R16.64+0x3c] ;  /* 0x00003c0610143981 */ /* 0x000ea2000c1e1900 */
[----:B----4-:R-:W-:-:S03]  /*0500*/  @P2 LOP3.LUT R3, R3, R24, RZ, 0x3c, !PT ;  /* 0x0000001803032212 */ /* 0x010fc600078e3cff */
[----:B------:R-:W4:Y:S01]  /*0510*/  @P4 LDG.E R24, desc[UR6][R16.64+0x50] ;  /* 0x0000500610184981 */ /* 0x000f22000c1e1900 */
[----:B---3--:R-:W-:-:S03]  /*0520*/  @!P0 LOP3.LUT R7, R7, R18, RZ, 0x3c, !PT ;  /* 0x0000001207078212 */ /* 0x008fc600078e3cff */
[----:B------:R-:W3:Y:S01]  /*0530*/  @P2 LDG.E R18, desc[UR6][R16.64+0x30] ;  /* 0x0000300610122981 */ /* 0x000ee2000c1e1900 */
[----:B------:R-:W-:-:S03]  /*0540*/  @!P0 LOP3.LUT R4, R4, R15, RZ, 0x3c, !PT ;  /* 0x0000000f04048212 */ /* 0x000fc600078e3cff */
[----:B------:R-:W3:Y:S01]  /*0550*/  @P2 LDG.E R15, desc[UR6][R16.64+0x2c] ;  /* 0x00002c06100f2981 */ /* 0x000ee2000c1e1900 */
[----:B------:R-:W-:-:S03]  /*0560*/  @P1 LOP3.LUT R6, R6, R19, RZ, 0x3c, !PT ;  /* 0x0000001306061212 */ /* 0x000fc600078e3cff */
[----:B------:R-:W3:Y:S01]  /*0570*/  @P2 LDG.E R19, desc[UR6][R16.64+0x34] ;  /* 0x0000340610132981 */ /* 0x000ee2000c1e1900 */
[----:B------:R-:W-:Y:S02]  /*0580*/  @P1 LOP3.LUT R7, R7, R22, RZ, 0x3c, !PT ;  /* 0x0000001607071212 */ /* 0x000fe400078e3cff */
[----:B------:R-:W-:Y:S01]  /*0590*/  @P1 LOP3.LUT R4, R4, R23, RZ, 0x3c, !PT ;  /* 0x0000001704041212 */ /* 0x000fe200078e3cff */
[----:B------:R-:W3:Y:S04]  /*05a0*/  @P3 LDG.E R22, desc[UR6][R16.64+0x44] ;  /* 0x0000440610163981 */ /* 0x000ee8000c1e1900 */
[----:B------:R-:W3:Y:S01]  /*05b0*/  @P3 LDG.E R23, desc[UR6][R16.64+0x40] ;  /* 0x0000400610173981 */ /* 0x000ee2000c1e1900 */
[----:B--2---:R-:W-:-:S03]  /*05c0*/  @P3 LOP3.LUT R3, R3, R20, RZ, 0x3c, !PT ;  /* 0x0000001403033212 */ /* 0x004fc600078e3cff */
[----:B------:R-:W2:Y:S01]  /*05d0*/  @P5 LDG.E R20, desc[UR6][R16.64+0x64] ;  /* 0x0000640610145981 */ /* 0x000ea2000c1e1900 */
[----:B----4-:R-:W-:-:S03]  /*05e0*/  @P4 LOP3.LUT R3, R3, R24, RZ, 0x3c, !PT ;  /* 0x0000001803034212 */ /* 0x010fc600078e3cff */
[----:B------:R-:W4:Y:S01]  /*05f0*/  @P6 LDG.E R24, desc[UR6][R16.64+0x78] ;  /* 0x0000780610186981 */ /* 0x000f22000c1e1900 */
[----:B---3--:R-:W-:-:S03]  /*0600*/  @P2 LOP3.LUT R7, R7, R18, RZ, 0x3c, !PT ;  /* 0x0000001207072212 */ /* 0x008fc600078e3cff */
[----:B------:R-:W3:Y:S01]  /*0610*/  @P4 LDG.E R18, desc[UR6][R16.64+0x58] ;  /* 0x0000580610124981 */ /* 0x000ee2000c1e1900 */
[----:B------:R-:W-:-:S03]  /*0620*/  @P2 LOP3.LUT R6, R6, R15, RZ, 0x3c, !PT ;  /* 0x0000000f06062212 */ /* 0x000fc600078e3cff */
[----:B------:R-:W3:Y:S01]  /*0630*/  @P4 LDG.E R15, desc[UR6][R16.64+0x54] ;  /* 0x00005406100f4981 */ /* 0x000ee2000c1e1900 */
[----:B------:R-:W-:-:S03]  /*0640*/  @P2 LOP3.LUT R4, R4, R19, RZ, 0x3c, !PT ;  /* 0x0000001304042212 */ /* 0x000fc600078e3cff */
[----:B------:R-:W3:Y:S01]  /*0650*/  @P4 LDG.E R19, desc[UR6][R16.64+0x5c] ;  /* 0x00005c0610134981 */ /* 0x000ee2000c1e1900 */
[----:B------:R-:W-:Y:S02]  /*0660*/  @P3 LOP3.LUT R7, R7, R22, RZ, 0x3c, !PT ;  /* 0x0000001607073212 */ /* 0x000fe400078e3cff */
[----:B------:R-:W-:Y:S01]  /*0670*/  @P3 LOP3.LUT R4, R4, R25, RZ, 0x3c, !PT ;  /* 0x0000001904043212 */ /* 0x000fe200078e3cff */
[----:B------:R-:W3:Y:S01]  /*0680*/  @P5 LDG.E R22, desc[UR6][R16.64+0x6c] ;  /* 0x00006c0610165981 */ /* 0x000ee2000c1e1900 */
[----:B------:R-:W-:-:S03]  /*0690*/  @P3 LOP3.LUT R6, R6, R23, RZ, 0x3c, !PT ;  /* 0x0000001706063212 */ /* 0x000fc600078e3cff */
[----:B------:R-:W3:Y:S04]  /*06a0*/  @P5 LDG.E R23, desc[UR6][R16.64+0x68] ;  /* 0x0000680610175981 */ /* 0x000ee8000c1e1900 */
[----:B------:R-:W3:Y:S01]  /*06b0*/  @P5 LDG.E R25, desc[UR6][R16.64+0x70] ;  /* 0x0000700610195981 */ /* 0x000ee2000c1e1900 */
[----:B------:R-:W-:Y:S02]  /*06c0*/  LOP3.LUT P0, RZ, R21, 0x80, RZ, 0xc0, !PT ;  /* 0x0000008015ff7812 */ /* 0x000fe4000780c0ff */
[----:B--2---:R-:W-:-:S11]  /*06d0*/  @P5 LOP3.LUT R3, R3, R20, RZ, 0x3c, !PT ;  /* 0x0000001403035212 */ /* 0x004fd600078e3cff */
        /* <DEDUP_REMOVED lines=15> */
[----:B------:R-:W-:Y:S02]  /*07d0*/  @P6 LOP3.LUT R5, R5, R26, RZ, 0x3c, !PT ;  /* 0x0000001a05056212 */ /* 0x000fe400078e3cff */
[----:B--2---:R-:W-:Y:S02]  /*07e0*/  @P0 LOP3.LUT R3, R3, R20, RZ, 0x3c, !PT ;  /* 0x0000001403030212 */ /* 0x004fe400078e3cff */
[----:B----4-:R-:W-:Y:S02]  /*07f0*/  @P0 LOP3.LUT R5, R5, R24, RZ, 0x3c, !PT ;  /* 0x0000001805050212 */ /* 0x010fe400078e3cff */
[----:B---3--:R-:W-:Y:S02]  /*0800*/  @P6 LOP3.LUT R7, R7, R18, RZ, 0x3c, !PT ;  /* 0x0000001207076212 */ /* 0x008fe400078e3cff */
[----:B------:R-:W-:Y:S02]  /*0810*/  @P6 LOP3.LUT R6, R6, R15, RZ, 0x3c, !PT ;  /* 0x0000000f06066212 */ /* 0x000fe400078e3cff */
[----:B------:R-:W-:-:S02]  /*0820*/  @P6 LOP3.LUT R4, R4, R19, RZ, 0x3c, !PT ;  /* 0x0000001304046212 */ /* 0x000fc400078e3cff */
[----:B------:R-:W-:Y:S02]  /*0830*/  @P0 LOP3.LUT R7, R7, R22, RZ, 0x3c, !PT ;  /* 0x0000001607070212 */ /* 0x000fe400078e3cff */
[----:B------:R-:W-:Y:S02]  /*0840*/  @P0 LOP3.LUT R6, R6, R23, RZ, 0x3c, !PT ;  /* 0x0000001706060212 */ /* 0x000fe400078e3cff */
[----:B------:R-:W-:Y:S02]  /*0850*/  @P0 LOP3.LUT R4, R4, R25, RZ, 0x3c, !PT ;  /* 0x0000001904040212 */ /* 0x000fe400078e3cff */
[----:B------:R-:W-:-:S13]  /*0860*/  R2P PR, R21.B1, 0x7f ;  /* 0x0000007f15007804 */ /* 0x000fda0000001000 */
[----:B------:R-:W2:Y:S04]  /*0870*/  @P0 LDG.E R18, desc[UR6][R16.64+0xa0] ;  /* 0x0000a00610120981 */ /* 0x000ea8000c1e1900 */
[----:B------:R-:W3:Y:S04]  /*0880*/  @P0 LDG.E R15, desc[UR6][R16.64+0xa4] ;  /* 0x0000a406100f0981 */ /* 0x000ee8000c1e1900 */
[----:B------:R-:W4:Y:S04]  /*0890*/  @P0 LDG.E R20, desc[UR6][R16.64+0xa8] ;  /* 0x0000a80610140981 */ /* 0x000f28000c1e1900 */
[----:B------:R-:W4:Y:S04]  /*08a0*/  @P0 LDG.E R19, desc[UR6][R16.64+0xac] ;  /* 0x0000ac0610130981 */ /* 0x000f28000c1e1900 */
[----:B------:R-:W4:Y:S04]  /*08b0*/  @P0 LDG.E R22, desc[UR6][R16.64+0xb0] ;  /* 0x0000b00610160981 */ /* 0x000f28000c1e1900 */
[----:B------:R-:W4:Y:S04]  /*08c0*/  @P1 LDG.E R24, desc[UR6][R16.64+0xb4] ;  /* 0x0000b40610181981 */ /* 0x000f28000c1e1900 */
[----:B------:R-:W4:Y:S04]  /*08d0*/  @P1 LDG.E R26, desc[UR6][R16.64+0xbc] ;  /* 0x0000bc06101a1981 */ /* 0x000f28000c1e1900 */
[----:B------:R-:W4:Y:S04]  /*08e0*/  @P1 LDG.E R23, desc[UR6][R16.64+0xb8] ;  /* 0x0000b80610171981 */ /* 0x000f28000c1e1900 */
[----:B------:R-:W4:Y:S04]  /*08f0*/  @P1 LDG.E R28, desc[UR6][R16.64+0xc4] ;  /* 0x0000c406101c1981 */ /* 0x000f28000c1e1900 */
[----:B------:R-:W4:Y:S01]  /*0900*/  @P1 LDG.E R25, desc[UR6][R16.64+0xc0] ;  /* 0x0000c00610191981 */ /* 0x000f22000c1e1900 */
[----:B--2---:R-:W-:-:S03]  /*0910*/  @P0 LOP3.LUT R3, R3, R18, RZ, 0x3c, !PT ;  /* 0x0000001203030212 */ /* 0x004fc600078e3cff */
[----:B------:R-:W2:Y:S01]  /*0920*/  @P2 LDG.E R18, desc[UR6][R16.64+0xc8] ;  /* 0x0000c80610122981 */ /* 0x000ea2000c1e1900 */
[----:B---3--:R-:W-:-:S03]  /*0930*/  @P0 LOP3.LUT R6, R6, R15, RZ, 0x3c, !PT ;  /* 0x0000000f06060212 */ /* 0x008fc600078e3cff */
[----:B------:R-:W3:Y:S01]  /*0940*/  @P2 LDG.E R15, desc[UR6][R16.64+0xcc] ;  /* 0x0000cc06100f2981 */ /* 0x000ee2000c1e1900 */
[----:B----4-:R-:W-:-:S03]  /*0950*/  @P0 LOP3.LUT R7, R7, R20, RZ, 0x3c, !PT ;  /* 0x0000001407070212 */ /* 0x010fc600078e3cff */
[----:B------:R-:W4:Y:S01]  /*0960*/  @P3 LDG.E R20, desc[UR6][R16.64+0xec] ;  /* 0x0000ec0610143981 */ /* 0x000f22000c1e1900 */
[----:B------:R-:W-:-:S03]  /*0970*/  @P0 LOP3.LUT R4, R4, R19, RZ, 0x3c, !PT ;  /* 0x0000001304040212 */ /* 0x000fc600078e3cff */
[----:B------:R-:W4:Y:S01]  /*0980*/  @P2 LDG.E R19, desc[UR6][R16.64+0xd4] ;  /* 0x0000d40610132981 */ /* 0x000f22000c1e1900 */
[----:B------:R-:W-:Y:S02]  /*0990*/  @P0 LOP3.LUT R5, R5, R22, RZ, 0x3c, !PT ;  /* 0x0000001605050212 */ /* 0x000fe400078e3cff */
[----:B------:R-:W-:Y:S01]  /*09a0*/  LOP3.LUT P0, RZ, R21, 0x8000, RZ, 0xc0, !PT ;  /* 0x0000800015ff7812 */ /* 0x000fe2000780c0ff */
[----:B------:R-:W4:Y:S01]  /*09b0*/  @P2 LDG.E R22, desc[UR6][R16.64+0xd0] ;  /* 0x0000d00610162981 */ /* 0x000f22000c1e1900 */
[----:B------:R-:W-:-:S03]  /*09c0*/  @P1 LOP3.LUT R3, R3, R24, RZ, 0x3c, !PT ;  /* 0x0000001803031212 */ /* 0x000fc600078e3cff */
[----:B------:R-:W4:Y:S01]  /*09d0*/  @P3 LDG.E R21, desc[UR6][R16.64+0xe0] ;  /* 0x0000e00610153981 */ /* 0x000f22000c1e1900 */
[----:B------:R-:W-:-:S03]  /*09e0*/  @P1 LOP3.LUT R7, R7, R26, RZ, 0x3c, !PT ;  /* 0x0000001a07071212 */ /* 0x000fc600078e3cff */
[----:B------:R-:W4:Y:S01]  /*09f0*/  @P2 LDG.E R24, desc[UR6][R16.64+0xd8] ;  /* 0x0000d80610182981 */ /* 0x000f22000c1e1900 */
[----:B------:R-:W-:-:S03]  /*0a00*/  @P1 LOP3.LUT R6, R6, R23, RZ, 0x3c, !PT ;  /* 0x0000001706061212 */ /* 0x000fc600078e3cff */
[----:B------:R-:W4:Y:S01]  /*0a10*/  @P3 LDG.E R26, desc[UR6][R16.64+0xdc] ;  /* 0x0000dc06101a3981 */ /* 0x000f22000c1e1900 */
[----:B------:R-:W-:-:S03]  /*0a20*/  @P1 LOP3.LUT R5, R5, R28, RZ, 0x3c, !PT ;  /* 0x0000001c05051212 */ /* 0x000fc600078e3cff */
[----:B------:R-:W4:Y:S04]  /*0a30*/  @P3 LDG.E R28, desc[UR6][R16.64+0xe4] ;  /* 0x0000e406101c3981 */ /* 0x000f28000c1e1900 */
[----:B------:R-:W4:Y:S01]  /*0a40*/  @P3 LDG.E R23, desc[UR6][R16.64+0xe8] ;  /* 0x0000e80610173981 */ /* 0x000f22000c1e1900 */
[----:B--2---:R-:W-:-:S03]  /*0a50*/  @P2 LOP3.LUT R3, R3, R18, RZ, 0x3c, !PT ;  /* 0x0000001203032212 */ /* 0x004fc600078e3cff */
[----:B------:R-:W2:Y:S01]  /*0a60*/  @P4 LDG.E R18, desc[UR6][R16.64+0xf0] ;  /* 0x0000f00610124981 */ /* 0x000ea2000c1e1900 */
[----:B---3--:R-:W-:Y:S02]  /*0a70*/  @P2 LOP3.LUT R6, R6, R15, RZ, 0x3c, !PT ;  /* 0x0000000f06062212 */ /* 0x008fe400078e3cff */
[----:B------:R-:W-:Y:S01]  /*0a80*/  @P1 LOP3.LUT R4, R4, R25, RZ, 0x3c, !PT ;  /* 0x0000001904041212 */ /* 0x000fe200078e3cff */
[----:B------:R-:W3:Y:S03]  /*0a90*/  @P5 LDG.E R15, desc[UR6][R16.64+0x110] ;  /* 0x00011006100f5981 */ /* 0x000ee6000c1e1900 */
[----:B----4-:R-:W-:Y:S02]  /*0aa0*/  @P2 LOP3.LUT R4, R4, R19, RZ, 0x3c, !PT ;  /* 0x0000001304042212 */ /* 0x010fe400078e3cff */
[----:B------:R-:W4:Y:S01]  /*0ab0*/  @P4 LDG.E R19, desc[UR6][R16.64+0xf4] ;  /* 0x0000f40610134981 */ /* 0x000f22000c1e1900 */
        /* <DEDUP_REMOVED lines=12> */
[----:B--2---:R-:W-:-:S03]  /*0b80*/  @P4 LOP3.LUT R3, R3, R18, RZ, 0x3c, !PT ;  /* 0x0000001203034212 */ /* 0x004fc600078e3cff */
[----:B------:R-:W2:Y:S01]  /*0b90*/  @P5 LDG.E R18, desc[UR6][R16.64+0x114] ;  /* 0x0001140610125981 */ /* 0x000ea2000c1e1900 */
[----:B------:R-:W-:-:S03]  /*0ba0*/  @P3 LOP3.LUT R5, R5, R20, RZ, 0x3c, !PT ;  /* 0x0000001405053212 */ /* 0x000fc600078e3cff */
[----:B------:R-:W2:Y:S01]  /*0bb0*/  @P6 LDG.E R20, desc[UR6][R16.64+0x118] ;  /* 0x0001180610146981 */ /* 0x000ea2000c1e1900 */
[----:B----4-:R-:W-:-:S03]  /*0bc0*/  @P4 LOP3.LUT R6, R6, R19, RZ, 0x3c, !PT ;  /* 0x0000001306064212 */ /* 0x010fc600078e3cff */
[----:B------:R-:W4:Y:S01]  /*0bd0*/  @P6 LDG.E R19, desc[UR6][R16.64+0x11c] ;  /* 0x00011c0610136981 */ /* 0x000f22000c1e1900 */
[----:B---3--:R-:W-:-:S03]  /*0be0*/  @P4 LOP3.LUT R7, R7, R22, RZ, 0x3c, !PT ;  /* 0x0000001607074212 */ /* 0x008fc600078e3cff */
[----:B------:R-:W3:Y:S01]  /*0bf0*/  @P6 LDG.E R22, desc[UR6][R16.64+0x120] ;  /* 0x0001200610166981 */ /* 0x000ee2000c1e1900 */
[----:B------:R-:W-:-:S03]  /*0c00*/  @P4 LOP3.LUT R4, R4, R21, RZ, 0x3c, !PT ;  /* 0x0000001504044212 */ /* 0x000fc600078e3cff */
[----:B------:R-:W3:Y:S01]  /*0c10*/  @P0 LDG.E R21, desc[UR6][R16.64+0x130] ;  /* 0x0001300610150981 */ /* 0x000ee2000c1e1900 */
[----:B------:R-:W-:Y:S02]  /*0c20*/  @P4 LOP3.LUT R5, R5, R24, RZ, 0x3c, !PT ;  /* 0x0000001805054212 */ /* 0x000fe400078e3cff */
[----:B------:R-:W-:Y:S01]  /*0c30*/  @P5 LOP3.LUT R4, R4, R15, RZ, 0x3c, !PT ;  /* 0x0000000f04045212 */ /* 0x000fe200078e3cff */
[----:B------:R-:W3:Y:S01]  /*0c40*/  @P6 LDG.E R24, desc[UR6][R16.64+0x128] ;  /* 0x0001280610186981 */ /* 0x000ee2000c1e1900 */
[----:B------:R-:W-:-:S03]  /*0c50*/  @P5 LOP3.LUT R3, R3, R26, RZ, 0x3c, !PT ;  /* 0x0000001a03035212 */ /* 0x000fc600078e3cff */
[----:B------:R-:W3:Y:S01]  /*0c60*/  @P6 LDG.E R15, desc[UR6][R16.64+0x124] ;  /* 0x00012406100f6981 */ /* 0x000ee2000c1e1900 */
[----:B------:R-:W-:-:S03]  /*0c70*/  @P5 LOP3.LUT R7, R7, R28, RZ, 0x3c, !PT ;  /* 0x0000001c07075212 */ /* 0x000fc600078e3cff */
[----:B------:R-:W3:Y:S01]  /*0c80*/  @P0 LDG.E R26, desc[UR6][R16.64+0x12c] ;  /* 0x00012c06101a0981 */ /* 0x000ee2000c1e1900 */
[----:B------:R-:W-:-:S03]  /*0c90*/  @P5 LOP3.LUT R6, R6, R23, RZ, 0x3c, !PT ;  /* 0x0000001706065212 */ /* 0x000fc600078e3cff */
[----:B------:R-:W3:Y:S04]  /*0ca0*/  @P0 LDG.E R28, desc[UR6][R16.64+0x13c] ;  /* 0x00013c06101c0981 */ /* 0x000ee8000c1e1900 */
[----:B------:R-:W3:Y:S01]  /*0cb0*/  @P0 LDG.E R23, desc[UR6][R16.64+0x138] ;  /* 0x0001380610170981 */ /* 0x000ee2000c1e1900 */
[----:B--2---:R-:W-:-:S03]  /*0cc0*/  @P5 LOP3.LUT R5, R5, R18, RZ, 0x3c, !PT ;  /* 0x0000001205055212 */ /* 0x004fc600078e3cff */
[----:B------:R-:W2:Y:S01]  /*0cd0*/  @P0 LDG.E R18, desc[UR6][R16.64+0x134] ;  /* 0x0001340610120981 */ /* 0x000ea2000c1e1900 */
[----:B------:R-:W-:-:S04]  /*0ce0*/  UIADD3 UR4, UPT, UPT, UR4, 0x10, URZ ;  /* 0x0000001004047890 */ /* 0x000fc8000fffe0ff */
[----:B------:R-:W-:Y:S01]  /*0cf0*/  UISETP.NE.AND UP0, UPT, UR4, 0x20, UPT ;  /* 0x000000200400788c */ /* 0x000fe2000bf05270 */
[----:B------:R-:W-:Y:S02]  /*0d00*/  @P6 LOP3.LUT R3, R3, R20, RZ, 0x3c, !PT ;  /* 0x0000001403036212 */ /* 0x000fe400078e3cff */
[----:B----4-:R-:W-:Y:S02]  /*0d10*/  @P6 LOP3.LUT R6, R6, R19, RZ, 0x3c, !PT ;  /* 0x0000001306066212 */ /* 0x010fe400078e3cff */
[----:B---3--:R-:W-:Y:S02]  /*0d20*/  @P6 LOP3.LUT R7, R7, R22, RZ, 0x3c, !PT ;  /* 0x0000001607076212 */ /* 0x008fe400078e3cff */
[----:B------:R-:W-:Y:S02]  /*0d30*/  @P0 LOP3.LUT R6, R6, R21, RZ, 0x3c, !PT ;  /* 0x0000001506060212 */ /* 0x000fe400078e3cff */
[----:B------:R-:W-:Y:S02]  /*0d40*/  @P6 LOP3.LUT R5, R5, R24, RZ, 0x3c, !PT ;  /* 0x0000001805056212 */ /* 0x000fe400078e3cff */
[----:B------:R-:W-:-:S02]  /*0d50*/  @P6 LOP3.LUT R4, R4, R15, RZ, 0x3c, !PT ;  /* 0x0000000f04046212 */ /* 0x000fc400078e3cff */
[----:B------:R-:W-:Y:S02]  /*0d60*/  @P0 LOP3.LUT R3, R3, R26, RZ, 0x3c, !PT ;  /* 0x0000001a03030212 */ /* 0x000fe400078e3cff */
[----:B------:R-:W-:Y:S02]  /*0d70*/  @P0 LOP3.LUT R5, R5, R28, RZ, 0x3c, !PT ;  /* 0x0000001c05050212 */ /* 0x000fe400078e3cff */
[----:B------:R-:W-:Y:S02]  /*0d80*/  @P0 LOP3.LUT R4, R4, R23, RZ, 0x3c, !PT ;  /* 0x0000001704040212 */ /* 0x000fe400078e3cff */
[----:B--2---:R-:W-:Y:S01]  /*0d90*/  @P0 LOP3.LUT R7, R7, R18, RZ, 0x3c, !PT ;  /* 0x0000001207070212 */ /* 0x004fe200078e3cff */
[----:B------:R-:W-:Y:S06]  /*0da0*/  BRA.U UP0, `(.L_x_5) ;  /* 0xfffffff500487547 */ /* 0x000fec000b83ffff */
[----:B------:R-:W-:-:S05]  /*0db0*/  VIADD R0, R0, 0x1 ;  /* 0x0000000100007836 */ /* 0x000fca0000000000 */
[----:B------:R-:W-:-:S13]  /*0dc0*/  ISETP.NE.AND P0, PT, R0, 0x5, PT ;  /* 0x000000050000780c */ /* 0x000fda0003f05270 */
[----:B------:R-:W-:Y:S05]  /*0dd0*/  @P0 BRA `(.L_x_6) ;  /* 0xfffffff400300947 */ /* 0x000fea000383ffff */
[----:B------:R-:W-:Y:S01]  /*0de0*/  LOP3.LUT R0, R11, 0x3, RZ, 0xc0, !PT ;  /* 0x000000030b007812 */ /* 0x000fe200078ec0ff */
[----:B------:R0:W-:Y:S03]  /*0df0*/  STL.64 [R1+0x8], R6 ;  /* 0x0000080601007387 */ /* 0x0001e60000100a00 */
[----:B------:R-:W-:Y:S01]  /*0e00*/  ISETP.NE.U32.AND P0, PT, R0, 0x1, PT ;  /* 0x000000010000780c */ /* 0x000fe20003f05070 */
[----:B------:R0:W-:Y:S03]  /*0e10*/  STL.64 [R1+0x10], R4 ;  /* 0x0000100401007387 */ /* 0x0001e60000100a00 */
[----:B------:R-:W-:Y:S01]  /*0e20*/  ISETP.NE.AND.EX P0, PT, RZ, RZ, PT, P0 ;  /* 0x000000ffff00720c */ /* 0x000fe20003f05300 */
[----:B------:R0:W-:-:S12]  /*0e30*/  STL [R1+0x4], R3 ;  /* 0x0000040301007387 */ /* 0x0001d80000100800 */
[----:B0-----:R-:W-:Y:S05]  /*0e40*/  @!P0 BRA `(.L_x_4) ;  /* 0x0000001400f88947 */ /* 0x001fea0003800000 */
[----:B------:R-:W-:Y:S01]  /*0e50*/  UMOV UR4, URZ ;  /* 0x000000ff00047c82 */ /* 0x000fe20008000000 */
[----:B------:R-:W-:Y:S01]  /*0e60*/  IMAD.MOV.U32 R0, RZ, RZ, RZ ;  /* 0x000000ffff007224 */ /* 0x000fe200078e00ff */
[----:B------:R-:W-:Y:S01]  /*0e70*/  CS2R R6, SRZ ;  /* 0x0000000000067805 */ /* 0x000fe2000001ff00 */
[----:B------:R-:W-:Y:S02]  /*0e80*/  IMAD.MOV.U32 R4, RZ, RZ, RZ ;  /* 0x000000ffff047224 */ /* 0x000fe400078e00ff */
[----:B------:R-:W-:Y:S02]  /*0e90*/  IMAD.MOV.U32 R3, RZ, RZ, RZ ;  /* 0x000000ffff037224 */ /* 0x000fe400078e00ff */
[----:B------:R-:W-:-:S07]  /*0ea0*/  IMAD.U32 R5, RZ, RZ, UR4 ;  /* 0x00000004ff057e24 */ /* 0x000fce000f8e00ff */
.L_x_8:
[----:B------:R-:W-:-:S06]  /*0eb0*/  IMAD R13, R0, 0x4, R1 ;  /* 0x00000004000d7824 */ /* 0x000fcc00078e0201 */
[----:B------:R-:W5:Y:S01]  /*0ec0*/  LDL R13, [R13+0x4] ;  /* 0x000004000d0d7983 */ /* 0x000f620000100800 */
[----:B------:R-:W-:-:S05]  /*0ed0*/  UMOV UR4, URZ ;  /* 0x000000ff00047c82 */ /* 0x000fca0008000000 */
.L_x_7:
        /* <DEDUP_REMOVED lines=180> */
[----:B------:R0:W-:Y:S03]  /*1a20*/  STL [R1+0x4], R3 ;  /* 0x0000040301007387 */ /* 0x0001e60000100800 */
[----:B------:R-:W-:Y:S01]  /*1a30*/  ISETP.NE.AND.EX P0, PT, RZ, RZ, PT, P0 ;  /* 0x000000ffff00720c */ /* 0x000fe20003f05300 */
[----:B------:R0:W-:-:S12]  /*1a40*/  STL.64 [R1+0x10], R4 ;  /* 0x0000100401007387 */ /* 0x0001d80000100a00 */
[----:B0-----:R-:W-:Y:S05]  /*1a50*/  @P0 BRA `(.L_x_4) ;  /* 0x0000000800f40947 */ /* 0x001fea0003800000 */
[----:B------:R-:W-:Y:S01]  /*1a60*/  UMOV UR4, URZ ;  /* 0x000000ff00047c82 */ /* 0x000fe20008000000 */
[----:B------:R-:W-:Y:S01]  /*1a70*/  IMAD.MOV.U32 R0, RZ, RZ, RZ ;  /* 0x000000ffff007224 */ /* 0x000fe200078e00ff */
[----:B------:R-:W-:Y:S01]  /*1a80*/  CS2R R6, SRZ ;  /* 0x0000000000067805 */ /* 0x000fe2000001ff00 */
[----:B------:R-:W-:Y:S02]  /*1a90*/  IMAD.MOV.U32 R4, RZ, RZ, RZ ;  /* 0x000000ffff047224 */ /* 0x000fe400078e00ff */
[----:B------:R-:W-:Y:S02]  /*1aa0*/  IMAD.MOV.U32 R3, RZ, RZ, RZ ;  /* 0x000000ffff037224 */ /* 0x000fe400078e00ff */
[----:B------:R-:W-:-:S07]  /*1ab0*/  IMAD.U32 R5, RZ, RZ, UR4 ;  /* 0x00000004ff057e24 */ /* 0x000fce000f8e00ff */
.L_x_10:
[----:B------:R-:W-:-:S06]  /*1ac0*/  IMAD R13, R0, 0x4, R1 ;  /* 0x00000004000d7824 */ /* 0x000fcc00078e0201 */
[----:B------:R-:W5:Y:S01]  /*1ad0*/  LDL R13, [R13+0x4] ;  /* 0x000004000d0d7983 */ /* 0x000f620000100800 */
[----:B------:R-:W-:-:S05]  /*1ae0*/  UMOV UR4, URZ ;  /* 0x000000ff00047c82 */ /* 0x000fca0008000000 */
.L_x_9:
        /* <DEDUP_REMOVED lines=177> */
[----:B------:R0:W-:Y:S04]  /*2600*/  STL.64 [R1+0x8], R6 ;  /* 0x0000080601007387 */ /* 0x0001e80000100a00 */
[----:B------:R0:W-:Y:S04]  /*2610*/  STL [R1+0x4], R3 ;  /* 0x0000040301007387 */ /* 0x0001e80000100800 */
[----:B------:R0:W-:Y:S02]  /*2620*/  STL.64 [R1+0x10], R4 ;  /* 0x0000100401007387 */ /* 0x0001e40000100a00 */
.L_x_4:
[----:B------:R-:W-:Y:S05]  /*2630*/  BSYNC.RECONVERGENT B1 ;  /* 0x0000000000017941 */ /* 0x000fea0003800200 */
.L_x_3:
[C---:B------:R-:W-:Y:S01]  /*2640*/  ISETP.GT.U32.AND P0, PT, R11.reuse, 0x3, PT ;  /* 0x000000030b00780c */ /* 0x040fe20003f04070 */
[----:B------:R-:W-:Y:S01]  /*2650*/  VIADD R12, R12, 0x1 ;  /* 0x000000010c0c7836 */ /* 0x000fe20000000000 */
[--C-:B------:R-:W-:Y:S02]  /*2660*/  SHF.R.U64 R11, R11, 0x2, R14.reuse ;  /* 0x000000020b0b7819 */ /* 0x100fe4000000120e */
[----:B------:R-:W-:Y:S02]  /*2670*/  ISETP.GT.U32.AND.EX P0, PT, R14, RZ, PT, P0 ;  /* 0x000000ff0e00720c */ /* 0x000fe40003f04100 */
[----:B------:R-:W-:-:S11]  /*2680*/  SHF.R.U32.HI R14, RZ, 0x2, R14 ;  /* 0x00000002ff0e7819 */ /* 0x000fd6000001160e */
[----:B------:R-:W-:Y:S05]  /*2690*/  @P0 BRA `(.L_x_11) ;  /* 0xffffffd800d40947 */ /* 0x000fea000383ffff */
.L_x_2:
[----:B------:R-:W-:Y:S05]  /*26a0*/  BSYNC.RECONVERGENT B0 ;  /* 0x0000000000007941 */ /* 0x000fea0003800200 */
.L_x_1:
[----:B------:R-:W2:Y:S01]  /*26b0*/  LDC R8, c[0x0][0x38c] ;  /* 0x0000e300ff087b82 */ /* 0x000ea20000000800 */
[----:B01----:R-:W-:Y:S01]  /*26c0*/  SHF.R.U32.HI R4, RZ, 0x2, R3 ;  /* 0x00000002ff047819 */ /* 0x003fe20000011603 */
[----:B------:R-:W0:Y:S03]  /*26d0*/  LDCU.64 UR4, c[0x0][0x380] ;  /* 0x00007000ff0477ac */ /* 0x000e260008000a00 */
[----:B------:R-:W-:Y:S01]  /*26e0*/  LOP3.LUT R4, R4, R3, RZ, 0x3c, !PT ;  /* 0x0000000304047212 */ /* 0x000fe200078e3cff */
[----:B------:R-:W-:-:S04]  /*26f0*/  IMAD.SHL.U32 R3, R5, 0x10, RZ ;  /* 0x0000001005037824 */ /* 0x000fc800078e00ff */
[----:B------:R-:W-:-:S05]  /*2700*/  IMAD.SHL.U32 R6, R4, 0x2, RZ ;  /* 0x0000000204067824 */ /* 0x000fca00078e00ff */
[----:B------:R-:W-:Y:S01]  /*2710*/  LOP3.LUT R6, R4, R6, R3, 0x96, !PT ;  /* 0x0000000604067212 */ /* 0x000fe200078e9603 */
[----:B------:R-:W-:-:S03]  /*2720*/  IMAD.MOV.U32 R4, RZ, RZ, 0x2f800000 ;  /* 0x2f800000ff047424 */ /* 0x000fc600078e00ff */
[----:B------:R-:W-:-:S04]  /*2730*/  LOP3.LUT R5, R6, R5, RZ, 0x3c, !PT ;  /* 0x0000000506057212 */ /* 0x000fc800078e3cff */
[----:B------:R-:W-:Y:S02]  /*2740*/  IADD3 R5, PT, PT, R2, 0x587c5, R5 ;  /* 0x000587c502057810 */ /* 0x000fe40007ffe005 */
[-C--:B--2---:R-:W-:Y:S02]  /*2750*/  IABS R0, R8.reuse ;  /* 0x0000000800007213 */ /* 0x084fe40000000000 */
[----:B------:R-:W-:Y:S02]  /*2760*/  I2FP.F32.U32 R5, R5 ;  /* 0x0000000500057245 */ /* 0x000fe40000201000 */
[----:B------:R-:W1:Y:S01]  /*2770*/  I2F.RP R7, R0 ;  /* 0x0000000000077306 */ /* 0x000e620000209400 */
[----:B------:R-:W-:Y:S02]  /*2780*/  I2FP.F32.S32 R2, R8 ;  /* 0x0000000800027245 */ /* 0x000fe40000201400 */
[----:B------:R-:W-:-:S04]  /*2790*/  FFMA R5, R5, R4, 1.1641532182693481445e-10 ;  /* 0x2f00000005057423 */ /* 0x000fc80000000004 */
[----:B------:R-:W-:-:S04]  /*27a0*/  FMUL R2, R5, R2 ;  /* 0x0000000205027220 */ /* 0x000fc80000400000 */
[----:B------:R2:W3:Y:S08]  /*27b0*/  F2I.TRUNC.NTZ R4, R2 ;  /* 0x0000000200047305 */ /* 0x0004f0000020f100 */
[----:B-1----:R-:W1:Y:S01]  /*27c0*/  MUFU.RCP R7, R7 ;  /* 0x0000000700077308 */ /* 0x002e620000001000 */
[----:B--2---:R-:W-:Y:S01]  /*27d0*/  IMAD.MOV.U32 R2, RZ, RZ, RZ ;  /* 0x000000ffff027224 */ /* 0x004fe200078e00ff */
[----:B---3--:R-:W-:-:S02]  /*27e0*/  IABS R6, R4 ;  /* 0x0000000400067213 */ /* 0x008fc40000000000 */
[----:B------:R-:W-:Y:S01]  /*27f0*/  ISETP.GE.AND P2, PT, R4, RZ, PT ;  /* 0x000000ff0400720c */ /* 0x000fe20003f46270 */
[----:B-1----:R-:W-:-:S06]  /*2800*/  VIADD R3, R7, 0xffffffe ;  /* 0x0ffffffe07037836 */ /* 0x002fcc0000000000 */
[----:B------:R-:W1:Y:S02]  /*2810*/  F2I.FTZ.U32.TRUNC.NTZ R3, R3 ;  /* 0x0000000300037305 */ /* 0x000e64000021f000 */
[----:B-1----:R-:W-:-:S04]  /*2820*/  IMAD.MOV R5, RZ, RZ, -R3 ;  /* 0x000000ffff057224 */ /* 0x002fc800078e0a03 */
[----:B------:R-:W-:-:S04]  /*2830*/  IMAD R5, R5, R0, RZ ;  /* 0x0000000005057224 */ /* 0x000fc800078e02ff */
[----:B------:R-:W-:-:S04]  /*2840*/  IMAD.HI.U32 R5, R3, R5, R2 ;  /* 0x0000000503057227 */ /* 0x000fc800078e0002 */
[----:B------:R-:W-:-:S04]  /*2850*/  IMAD.MOV.U32 R3, RZ, RZ, R6 ;  /* 0x000000ffff037224 */ /* 0x000fc800078e0006 */
[----:B------:R-:W-:-:S04]  /*2860*/  IMAD.HI.U32 R5, R5, R3, RZ ;  /* 0x0000000305057227 */ /* 0x000fc800078e00ff */
[----:B------:R-:W-:-:S04]  /*2870*/  IMAD.MOV R5, RZ, RZ, -R5 ;  /* 0x000000ffff057224 */ /* 0x000fc800078e0a05 */
[----:B------:R-:W-:-:S05]  /*2880*/  IMAD R3, R0, R5, R3 ;  /* 0x0000000500037224 */ /* 0x000fca00078e0203 */
[----:B------:R-:W-:-:S13]  /*2890*/  ISETP.GT.U32.AND P0, PT, R0, R3, PT ;  /* 0x000000030000720c */ /* 0x000fda0003f04070 */
[----:B------:R-:W-:Y:S01]  /*28a0*/  @!P0 IMAD.IADD R3, R3, 0x1, -R0 ;  /* 0x0000000103038824 */ /* 0x000fe200078e0a00 */
[----:B------:R-:W-:-:S04]  /*28b0*/  ISETP.NE.AND P0, PT, R8, RZ, PT ;  /* 0x000000ff0800720c */ /* 0x000fc80003f05270 */
[----:B------:R-:W-:-:S13]  /*28c0*/  ISETP.GT.U32.AND P1, PT, R0, R3, PT ;  /* 0x000000030000720c */ /* 0x000fda0003f24070 */
[----:B------:R-:W-:Y:S01]  /*28d0*/  @!P1 IMAD.IADD R3, R3, 0x1, -R0 ;  /* 0x0000000103039824 */ /* 0x000fe200078e0a00 */
[----:B0-----:R-:W-:-:S03]  /*28e0*/  LEA R2, P1, R10, UR4, 0x2 ;  /* 0x000000040a027c11 */ /* 0x001fc6000f8210ff */
[----:B------:R-:W-:Y:S01]  /*28f0*/  IMAD.MOV.U32 R5, RZ, RZ, R3 ;  /* 0x000000ffff057224 */ /* 0x000fe200078e0003 */
[----:B------:R-:W-:-:S03]  /*2900*/  SHF.R.S32.HI R3, RZ, 0x1f, R10 ;  /* 0x0000001fff037819 */ /* 0x000fc6000001140a */
[----:B------:R-:W-:Y:S01]  /*2910*/  @!P2 IMAD.MOV R5, RZ, RZ, -R5 ;  /* 0x000000ffff05a224 */ /* 0x000fe200078e0a05 */
[----:B------:R-:W-:Y:S02]  /*2920*/  LEA.HI.X R3, R10, UR5, R3, 0x2, P1 ;  /* 0x000000050a037c11 */ /* 0x000fe400088f1403 */
[----:B------:R-:W-:-:S05]  /*2930*/  @!P0 LOP3.LUT R5, RZ, R8, RZ, 0x33, !PT ;  /* 0x00000008ff058212 */ /* 0x000fca00078e33ff */
[----:B------:R-:W-:Y:S01]  /*2940*/  STG.E desc[UR6][R2.64], R5 ;  /* 0x0000000502007986 */ /* 0x000fe2000c101906 */
[----:B------:R-:W-:Y:S05]  /*2950*/  EXIT ;  /* 0x000000000000794d */ /* 0x000fea0003800000 */
.L_x_12:
        /* <DEDUP_REMOVED lines=10> */
.L_x_14:


//--------------------- .nv.global.init           --------------------------
	.section	.nv.global.init,"aw",@progbits
	.align	4
.nv.global.init:
	.type		mrg32k3aM1SubSeq,@object
	.size		mrg32k3aM1SubSeq,(mrg32k3aM2SubSeq - mrg32k3aM1SubSeq)
mrg32k3aM1SubSeq:
        /*0000*/ 	.byte	0x0b, 0xcc, 0xee, 0x04, 0x73, 0x29, 0x8b, 0x6f, 0xf6, 0x53, 0x03, 0xf6, 0x23, 0xf6, 0xea, 0xda
        /* <DEDUP_REMOVED lines=125> */
	.type		mrg32k3aM2SubSeq,@object
	.size		mrg32k3aM2SubSeq,(mrg32k3aM1 - mrg32k3aM2SubSeq)
mrg32k3aM2SubSeq:
        /* <DEDUP_REMOVED lines=126> */
	.type		mrg32k3aM1,@object
	.size		mrg32k3aM1,(mrg32k3aM1Seq - mrg32k3aM1)
mrg32k3aM1:
        /* <DEDUP_REMOVED lines=144> */
	.type		mrg32k3aM1Seq,@object
	.size		mrg32k3aM1Seq,(mrg32k3aM2 - mrg32k3aM1Seq)
mrg32k3aM1Seq:
        /* <DEDUP_REMOVED lines=144> */
	.type		mrg32k3aM2,@object
	.size		mrg32k3aM2,(mrg32k3aM2Seq - mrg32k3aM2)
mrg32k3aM2:
        /* <DEDUP_REMOVED lines=144> */
	.type		mrg32k3aM2Seq,@object
	.size		mrg32k3aM2Seq,(precalc_xorwow_matrix - mrg32k3aM2Seq)
mrg32k3aM2Seq:
        /* <DEDUP_REMOVED lines=144> */
	.type		precalc_xorwow_matrix,@object
	.size		precalc_xorwow_matrix,(precalc_xorwow_offset_matrix - precalc_xorwow_matrix)
precalc_xorwow_matrix:
        /* <DEDUP_REMOVED lines=6400> */
	.type		precalc_xorwow_offset_matrix,@object
	.size		precalc_xorwow_offset_matrix,(.L_1 - precalc_xorwow_offset_matrix)
precalc_xorwow_offset_matrix:
        /* <DEDUP_REMOVED lines=6400> */
.L_1:


//--------------------- .nv.shared.reserved.0     --------------------------
	.section	.nv.shared.reserved.0,"aw",@nobits
	.weak		__nv_reservedSMEM_offset_0_alias
	.size		__nv_reservedSMEM_offset_0_alias, 0, 64
	.other		__nv_reservedSMEM_offset_0_alias,@"STO_CUDA_RESERVED_SHARED STV_DEFAULT"
__nv_reservedSMEM_offset_0_alias:
	.zero		0
	.zero		64


//--------------------- .nv.constant0._Z25contiguousPartitionKernelPiii --------------------------
	.section	.nv.constant0._Z25contiguousPartitionKernelPiii,"a",@progbits
	.sectionflags	@""
	.align	4
.nv.constant0._Z25contiguousPartitionKernelPiii:
	.zero		912


//--------------------- .nv.constant0._Z21randomPartitionKernelPiii --------------------------
	.section	.nv.constant0._Z21randomPartitionKernelPiii,"a",@progbits
	.sectionflags	@""
	.align	4
.nv.constant0._Z21randomPartitionKernelPiii:
	.zero		912


//--------------------- SYMBOLS --------------------------

	.type		.nv.reservedSmem.offset0,@object
	.size		.nv.reservedSmem.offset0,0x4
